//
// Generated by NVIDIA NVVM Compiler
//
// Compiler Build ID: CL-36424714
// Cuda compilation tools, release 13.0, V13.0.88
// Based on NVVM 20.0.0
//

.version 9.0
.target sm_100
.address_size 64

	// .globl	_Z10d_printMatP6matrix
.extern .func  (.param .b32 func_retval0) vprintf
(
	.param .b64 vprintf_param_0,
	.param .b64 vprintf_param_1
)
;
.global .align 1 .b8 $str[20] = {68, 105, 109, 32, 120, 32, 37, 100, 44, 32, 68, 105, 109, 32, 121, 32, 37, 100, 10};
.global .align 1 .b8 $str$1[5] = {37, 108, 102, 32};
.global .align 1 .b8 $str$2[2] = {10};
.global .align 1 .b8 $str$3[20] = {97, 40, 37, 100, 44, 32, 37, 100, 41, 32, 98, 40, 37, 100, 44, 37, 100, 41, 10};
.global .align 1 .b8 $str$4[24] = {114, 101, 115, 117, 108, 116, 32, 37, 100, 32, 114, 111, 119, 115, 32, 37, 100, 32, 99, 111, 108, 115, 10};
.global .align 1 .b8 $str$5[21] = {109, 97, 116, 114, 105, 120, 32, 115, 105, 122, 101, 32, 109, 105, 115, 109, 97, 116, 99, 104};

.visible .entry _Z10d_printMatP6matrix(
	.param .u64 .ptr .align 1 _Z10d_printMatP6matrix_param_0
)
{
	.local .align 8 .b8 	__local_depot0[8];
	.reg .b64 	%SP;
	.reg .b64 	%SPL;
	.reg .pred 	%p<17>;
	.reg .b32 	%r<178>;
	.reg .b64 	%rd<187>;
	.reg .b64 	%fd<32>;

	mov.u64 	%SPL, __local_depot0;
	cvta.local.u64 	%SP, %SPL;
	ld.param.u64 	%rd6, [_Z10d_printMatP6matrix_param_0];
	cvta.to.global.u64 	%rd1, %rd6;
	add.u64 	%rd7, %SP, 0;
	add.u64 	%rd2, %SPL, 0;
	ld.global.v2.u32 	{%r1, %r2}, [%rd1];
	st.local.v2.u32 	[%rd2], {%r2, %r1};
	mov.u64 	%rd8, $str;
	cvta.global.u64 	%rd9, %rd8;
	{ // callseq 0, 0
	.param .b64 param0;
	st.param.b64 	[param0], %rd9;
	.param .b64 param1;
	st.param.b64 	[param1], %rd7;
	.param .b32 retval0;
	call.uni (retval0), 
	vprintf, 
	(
	param0, 
	param1
	);
	ld.param.b32 	%r23, [retval0];
	} // callseq 0
	setp.lt.s32 	%p1, %r1, 1;
	@%p1 bra 	$L__BB0_23;
	setp.lt.s32 	%p2, %r2, 1;
	@%p2 bra 	$L__BB0_17;
	and.b32  	%r3, %r2, 15;
	and.b32  	%r4, %r2, 7;
	and.b32  	%r5, %r2, 3;
	and.b32  	%r38, %r2, 2147483632;
	neg.s32 	%r6, %r38;
	mov.b32 	%r171, 0;
	mov.u64 	%rd182, $str$2;
	mov.u64 	%rd163, $str$1;
$L__BB0_3:
	setp.lt.u32 	%p7, %r2, 16;
	mov.b32 	%r174, 0;
	@%p7 bra 	$L__BB0_6;
	mov.b64 	%rd186, 0;
	mov.u32 	%r172, %r6;
$L__BB0_5:
	.pragma "nounroll";
	and.b32  	%r174, %r2, 2147483632;
	cvt.u32.u64 	%r40, %rd186;
	ld.global.u64 	%rd15, [%rd1+8];
	ld.global.u32 	%r41, [%rd1+4];
	mad.lo.s32 	%r42, %r41, %r171, %r40;
	mul.wide.s32 	%rd16, %r42, 8;
	add.s64 	%rd17, %rd15, %rd16;
	ld.f64 	%fd1, [%rd17];
	st.local.f64 	[%rd2], %fd1;
	mov.u64 	%rd18, $str$1;
	cvta.global.u64 	%rd19, %rd18;
	add.u64 	%rd20, %SP, 0;
	{ // callseq 6, 0
	.param .b64 param0;
	st.param.b64 	[param0], %rd19;
	.param .b64 param1;
	st.param.b64 	[param1], %rd20;
	.param .b32 retval0;
	call.uni (retval0), 
	vprintf, 
	(
	param0, 
	param1
	);
	ld.param.b32 	%r43, [retval0];
	} // callseq 6
	ld.global.u64 	%rd21, [%rd1+8];
	ld.global.u32 	%r45, [%rd1+4];
	mul.lo.s32 	%r46, %r45, %r171;
	cvt.s64.s32 	%rd22, %r46;
	add.s64 	%rd23, %rd186, %rd22;
	shl.b64 	%rd24, %rd23, 3;
	add.s64 	%rd25, %rd21, %rd24;
	ld.f64 	%fd2, [%rd25+8];
	st.local.f64 	[%rd2], %fd2;
	{ // callseq 7, 0
	.param .b64 param0;
	st.param.b64 	[param0], %rd19;
	.param .b64 param1;
	st.param.b64 	[param1], %rd20;
	.param .b32 retval0;
	call.uni (retval0), 
	vprintf, 
	(
	param0, 
	param1
	);
	ld.param.b32 	%r47, [retval0];
	} // callseq 7
	ld.global.u64 	%rd26, [%rd1+8];
	ld.global.u32 	%r49, [%rd1+4];
	mul.lo.s32 	%r50, %r49, %r171;
	cvt.s64.s32 	%rd27, %r50;
	add.s64 	%rd28, %rd186, %rd27;
	shl.b64 	%rd29, %rd28, 3;
	add.s64 	%rd30, %rd26, %rd29;
	ld.f64 	%fd3, [%rd30+16];
	st.local.f64 	[%rd2], %fd3;
	{ // callseq 8, 0
	.param .b64 param0;
	st.param.b64 	[param0], %rd19;
	.param .b64 param1;
	st.param.b64 	[param1], %rd20;
	.param .b32 retval0;
	call.uni (retval0), 
	vprintf, 
	(
	param0, 
	param1
	);
	ld.param.b32 	%r51, [retval0];
	} // callseq 8
	ld.global.u64 	%rd31, [%rd1+8];
	ld.global.u32 	%r53, [%rd1+4];
	mul.lo.s32 	%r54, %r53, %r171;
	cvt.s64.s32 	%rd32, %r54;
	add.s64 	%rd33, %rd186, %rd32;
	shl.b64 	%rd34, %rd33, 3;
	add.s64 	%rd35, %rd31, %rd34;
	ld.f64 	%fd4, [%rd35+24];
	st.local.f64 	[%rd2], %fd4;
	{ // callseq 9, 0
	.param .b64 param0;
	st.param.b64 	[param0], %rd19;
	.param .b64 param1;
	st.param.b64 	[param1], %rd20;
	.param .b32 retval0;
	call.uni (retval0), 
	vprintf, 
	(
	param0, 
	param1
	);
	ld.param.b32 	%r55, [retval0];
	} // callseq 9
	ld.global.u64 	%rd36, [%rd1+8];
	ld.global.u32 	%r57, [%rd1+4];
	mul.lo.s32 	%r58, %r57, %r171;
	cvt.s64.s32 	%rd37, %r58;
	add.s64 	%rd38, %rd186, %rd37;
	shl.b64 	%rd39, %rd38, 3;
	add.s64 	%rd40, %rd36, %rd39;
	ld.f64 	%fd5, [%rd40+32];
	st.local.f64 	[%rd2], %fd5;
	{ // callseq 10, 0
	.param .b64 param0;
	st.param.b64 	[param0], %rd19;
	.param .b64 param1;
	st.param.b64 	[param1], %rd20;
	.param .b32 retval0;
	call.uni (retval0), 
	vprintf, 
	(
	param0, 
	param1
	);
	ld.param.b32 	%r59, [retval0];
	} // callseq 10
	ld.global.u64 	%rd41, [%rd1+8];
	ld.global.u32 	%r61, [%rd1+4];
	mul.lo.s32 	%r62, %r61, %r171;
	cvt.s64.s32 	%rd42, %r62;
	add.s64 	%rd43, %rd186, %rd42;
	shl.b64 	%rd44, %rd43, 3;
	add.s64 	%rd45, %rd41, %rd44;
	ld.f64 	%fd6, [%rd45+40];
	st.local.f64 	[%rd2], %fd6;
	{ // callseq 11, 0
	.param .b64 param0;
	st.param.b64 	[param0], %rd19;
	.param .b64 param1;
	st.param.b64 	[param1], %rd20;
	.param .b32 retval0;
	call.uni (retval0), 
	vprintf, 
	(
	param0, 
	param1
	);
	ld.param.b32 	%r63, [retval0];
	} // callseq 11
	ld.global.u64 	%rd46, [%rd1+8];
	ld.global.u32 	%r65, [%rd1+4];
	mul.lo.s32 	%r66, %r65, %r171;
	cvt.s64.s32 	%rd47, %r66;
	add.s64 	%rd48, %rd186, %rd47;
	shl.b64 	%rd49, %rd48, 3;
	add.s64 	%rd50, %rd46, %rd49;
	ld.f64 	%fd7, [%rd50+48];
	st.local.f64 	[%rd2], %fd7;
	{ // callseq 12, 0
	.param .b64 param0;
	st.param.b64 	[param0], %rd19;
	.param .b64 param1;
	st.param.b64 	[param1], %rd20;
	.param .b32 retval0;
	call.uni (retval0), 
	vprintf, 
	(
	param0, 
	param1
	);
	ld.param.b32 	%r67, [retval0];
	} // callseq 12
	ld.global.u64 	%rd51, [%rd1+8];
	ld.global.u32 	%r69, [%rd1+4];
	mul.lo.s32 	%r70, %r69, %r171;
	cvt.s64.s32 	%rd52, %r70;
	add.s64 	%rd53, %rd186, %rd52;
	shl.b64 	%rd54, %rd53, 3;
	add.s64 	%rd55, %rd51, %rd54;
	ld.f64 	%fd8, [%rd55+56];
	st.local.f64 	[%rd2], %fd8;
	{ // callseq 13, 0
	.param .b64 param0;
	st.param.b64 	[param0], %rd19;
	.param .b64 param1;
	st.param.b64 	[param1], %rd20;
	.param .b32 retval0;
	call.uni (retval0), 
	vprintf, 
	(
	param0, 
	param1
	);
	ld.param.b32 	%r71, [retval0];
	} // callseq 13
	ld.global.u64 	%rd56, [%rd1+8];
	ld.global.u32 	%r73, [%rd1+4];
	mul.lo.s32 	%r74, %r73, %r171;
	cvt.s64.s32 	%rd57, %r74;
	add.s64 	%rd58, %rd186, %rd57;
	shl.b64 	%rd59, %rd58, 3;
	add.s64 	%rd60, %rd56, %rd59;
	ld.f64 	%fd9, [%rd60+64];
	st.local.f64 	[%rd2], %fd9;
	{ // callseq 14, 0
	.param .b64 param0;
	st.param.b64 	[param0], %rd19;
	.param .b64 param1;
	st.param.b64 	[param1], %rd20;
	.param .b32 retval0;
	call.uni (retval0), 
	vprintf, 
	(
	param0, 
	param1
	);
	ld.param.b32 	%r75, [retval0];
	} // callseq 14
	ld.global.u64 	%rd61, [%rd1+8];
	ld.global.u32 	%r77, [%rd1+4];
	mul.lo.s32 	%r78, %r77, %r171;
	cvt.s64.s32 	%rd62, %r78;
	add.s64 	%rd63, %rd186, %rd62;
	shl.b64 	%rd64, %rd63, 3;
	add.s64 	%rd65, %rd61, %rd64;
	ld.f64 	%fd10, [%rd65+72];
	st.local.f64 	[%rd2], %fd10;
	{ // callseq 15, 0
	.param .b64 param0;
	st.param.b64 	[param0], %rd19;
	.param .b64 param1;
	st.param.b64 	[param1], %rd20;
	.param .b32 retval0;
	call.uni (retval0), 
	vprintf, 
	(
	param0, 
	param1
	);
	ld.param.b32 	%r79, [retval0];
	} // callseq 15
	ld.global.u64 	%rd66, [%rd1+8];
	ld.global.u32 	%r81, [%rd1+4];
	mul.lo.s32 	%r82, %r81, %r171;
	cvt.s64.s32 	%rd67, %r82;
	add.s64 	%rd68, %rd186, %rd67;
	shl.b64 	%rd69, %rd68, 3;
	add.s64 	%rd70, %rd66, %rd69;
	ld.f64 	%fd11, [%rd70+80];
	st.local.f64 	[%rd2], %fd11;
	{ // callseq 16, 0
	.param .b64 param0;
	st.param.b64 	[param0], %rd19;
	.param .b64 param1;
	st.param.b64 	[param1], %rd20;
	.param .b32 retval0;
	call.uni (retval0), 
	vprintf, 
	(
	param0, 
	param1
	);
	ld.param.b32 	%r83, [retval0];
	} // callseq 16
	ld.global.u64 	%rd71, [%rd1+8];
	ld.global.u32 	%r85, [%rd1+4];
	mul.lo.s32 	%r86, %r85, %r171;
	cvt.s64.s32 	%rd72, %r86;
	add.s64 	%rd73, %rd186, %rd72;
	shl.b64 	%rd74, %rd73, 3;
	add.s64 	%rd75, %rd71, %rd74;
	ld.f64 	%fd12, [%rd75+88];
	st.local.f64 	[%rd2], %fd12;
	{ // callseq 17, 0
	.param .b64 param0;
	st.param.b64 	[param0], %rd19;
	.param .b64 param1;
	st.param.b64 	[param1], %rd20;
	.param .b32 retval0;
	call.uni (retval0), 
	vprintf, 
	(
	param0, 
	param1
	);
	ld.param.b32 	%r87, [retval0];
	} // callseq 17
	ld.global.u64 	%rd76, [%rd1+8];
	ld.global.u32 	%r89, [%rd1+4];
	mul.lo.s32 	%r90, %r89, %r171;
	cvt.s64.s32 	%rd77, %r90;
	add.s64 	%rd78, %rd186, %rd77;
	shl.b64 	%rd79, %rd78, 3;
	add.s64 	%rd80, %rd76, %rd79;
	ld.f64 	%fd13, [%rd80+96];
	st.local.f64 	[%rd2], %fd13;
	{ // callseq 18, 0
	.param .b64 param0;
	st.param.b64 	[param0], %rd19;
	.param .b64 param1;
	st.param.b64 	[param1], %rd20;
	.param .b32 retval0;
	call.uni (retval0), 
	vprintf, 
	(
	param0, 
	param1
	);
	ld.param.b32 	%r91, [retval0];
	} // callseq 18
	ld.global.u64 	%rd81, [%rd1+8];
	ld.global.u32 	%r93, [%rd1+4];
	mul.lo.s32 	%r94, %r93, %r171;
	cvt.s64.s32 	%rd82, %r94;
	add.s64 	%rd83, %rd186, %rd82;
	shl.b64 	%rd84, %rd83, 3;
	add.s64 	%rd85, %rd81, %rd84;
	ld.f64 	%fd14, [%rd85+104];
	st.local.f64 	[%rd2], %fd14;
	{ // callseq 19, 0
	.param .b64 param0;
	st.param.b64 	[param0], %rd19;
	.param .b64 param1;
	st.param.b64 	[param1], %rd20;
	.param .b32 retval0;
	call.uni (retval0), 
	vprintf, 
	(
	param0, 
	param1
	);
	ld.param.b32 	%r95, [retval0];
	} // callseq 19
	ld.global.u64 	%rd86, [%rd1+8];
	ld.global.u32 	%r97, [%rd1+4];
	mul.lo.s32 	%r98, %r97, %r171;
	cvt.s64.s32 	%rd87, %r98;
	add.s64 	%rd88, %rd186, %rd87;
	shl.b64 	%rd89, %rd88, 3;
	add.s64 	%rd90, %rd86, %rd89;
	ld.f64 	%fd15, [%rd90+112];
	st.local.f64 	[%rd2], %fd15;
	{ // callseq 20, 0
	.param .b64 param0;
	st.param.b64 	[param0], %rd19;
	.param .b64 param1;
	st.param.b64 	[param1], %rd20;
	.param .b32 retval0;
	call.uni (retval0), 
	vprintf, 
	(
	param0, 
	param1
	);
	ld.param.b32 	%r99, [retval0];
	} // callseq 20
	ld.global.u64 	%rd91, [%rd1+8];
	ld.global.u32 	%r101, [%rd1+4];
	mul.lo.s32 	%r102, %r101, %r171;
	cvt.s64.s32 	%rd92, %r102;
	add.s64 	%rd93, %rd186, %rd92;
	shl.b64 	%rd94, %rd93, 3;
	add.s64 	%rd95, %rd91, %rd94;
	ld.f64 	%fd16, [%rd95+120];
	st.local.f64 	[%rd2], %fd16;
	{ // callseq 21, 0
	.param .b64 param0;
	st.param.b64 	[param0], %rd19;
	.param .b64 param1;
	st.param.b64 	[param1], %rd20;
	.param .b32 retval0;
	call.uni (retval0), 
	vprintf, 
	(
	param0, 
	param1
	);
	ld.param.b32 	%r103, [retval0];
	} // callseq 21
	add.s64 	%rd186, %rd186, 16;
	add.s32 	%r172, %r172, 16;
	setp.ne.s32 	%p8, %r172, 0;
	@%p8 bra 	$L__BB0_5;
$L__BB0_6:
	setp.eq.s32 	%p9, %r3, 0;
	@%p9 bra 	$L__BB0_16;
	add.s32 	%r105, %r3, -1;
	setp.lt.u32 	%p10, %r105, 7;
	@%p10 bra 	$L__BB0_9;
	ld.global.u64 	%rd96, [%rd1+8];
	ld.global.u32 	%r106, [%rd1+4];
	mad.lo.s32 	%r107, %r106, %r171, %r174;
	mul.wide.s32 	%rd97, %r107, 8;
	add.s64 	%rd98, %rd96, %rd97;
	ld.f64 	%fd17, [%rd98];
	st.local.f64 	[%rd2], %fd17;
	cvta.global.u64 	%rd100, %rd163;
	{ // callseq 22, 0
	.param .b64 param0;
	st.param.b64 	[param0], %rd100;
	.param .b64 param1;
	st.param.b64 	[param1], %rd7;
	.param .b32 retval0;
	call.uni (retval0), 
	vprintf, 
	(
	param0, 
	param1
	);
	ld.param.b32 	%r108, [retval0];
	} // callseq 22
	ld.global.u64 	%rd102, [%rd1+8];
	ld.global.u32 	%r110, [%rd1+4];
	mul.lo.s32 	%r111, %r110, %r171;
	cvt.s64.s32 	%rd103, %r111;
	cvt.u64.u32 	%rd104, %r174;
	add.s64 	%rd105, %rd103, %rd104;
	shl.b64 	%rd106, %rd105, 3;
	add.s64 	%rd107, %rd102, %rd106;
	ld.f64 	%fd18, [%rd107+8];
	st.local.f64 	[%rd2], %fd18;
	{ // callseq 23, 0
	.param .b64 param0;
	st.param.b64 	[param0], %rd100;
	.param .b64 param1;
	st.param.b64 	[param1], %rd7;
	.param .b32 retval0;
	call.uni (retval0), 
	vprintf, 
	(
	param0, 
	param1
	);
	ld.param.b32 	%r112, [retval0];
	} // callseq 23
	ld.global.u64 	%rd108, [%rd1+8];
	ld.global.u32 	%r114, [%rd1+4];
	mul.lo.s32 	%r115, %r114, %r171;
	cvt.s64.s32 	%rd109, %r115;
	add.s64 	%rd110, %rd109, %rd104;
	shl.b64 	%rd111, %rd110, 3;
	add.s64 	%rd112, %rd108, %rd111;
	ld.f64 	%fd19, [%rd112+16];
	st.local.f64 	[%rd2], %fd19;
	{ // callseq 24, 0
	.param .b64 param0;
	st.param.b64 	[param0], %rd100;
	.param .b64 param1;
	st.param.b64 	[param1], %rd7;
	.param .b32 retval0;
	call.uni (retval0), 
	vprintf, 
	(
	param0, 
	param1
	);
	ld.param.b32 	%r116, [retval0];
	} // callseq 24
	ld.global.u64 	%rd113, [%rd1+8];
	ld.global.u32 	%r118, [%rd1+4];
	mul.lo.s32 	%r119, %r118, %r171;
	cvt.s64.s32 	%rd114, %r119;
	add.s64 	%rd115, %rd114, %rd104;
	shl.b64 	%rd116, %rd115, 3;
	add.s64 	%rd117, %rd113, %rd116;
	ld.f64 	%fd20, [%rd117+24];
	st.local.f64 	[%rd2], %fd20;
	{ // callseq 25, 0
	.param .b64 param0;
	st.param.b64 	[param0], %rd100;
	.param .b64 param1;
	st.param.b64 	[param1], %rd7;
	.param .b32 retval0;
	call.uni (retval0), 
	vprintf, 
	(
	param0, 
	param1
	);
	ld.param.b32 	%r120, [retval0];
	} // callseq 25
	ld.global.u64 	%rd118, [%rd1+8];
	ld.global.u32 	%r122, [%rd1+4];
	mul.lo.s32 	%r123, %r122, %r171;
	cvt.s64.s32 	%rd119, %r123;
	add.s64 	%rd120, %rd119, %rd104;
	shl.b64 	%rd121, %rd120, 3;
	add.s64 	%rd122, %rd118, %rd121;
	ld.f64 	%fd21, [%rd122+32];
	st.local.f64 	[%rd2], %fd21;
	{ // callseq 26, 0
	.param .b64 param0;
	st.param.b64 	[param0], %rd100;
	.param .b64 param1;
	st.param.b64 	[param1], %rd7;
	.param .b32 retval0;
	call.uni (retval0), 
	vprintf, 
	(
	param0, 
	param1
	);
	ld.param.b32 	%r124, [retval0];
	} // callseq 26
	ld.global.u64 	%rd123, [%rd1+8];
	ld.global.u32 	%r126, [%rd1+4];
	mul.lo.s32 	%r127, %r126, %r171;
	cvt.s64.s32 	%rd124, %r127;
	add.s64 	%rd125, %rd124, %rd104;
	shl.b64 	%rd126, %rd125, 3;
	add.s64 	%rd127, %rd123, %rd126;
	ld.f64 	%fd22, [%rd127+40];
	st.local.f64 	[%rd2], %fd22;
	{ // callseq 27, 0
	.param .b64 param0;
	st.param.b64 	[param0], %rd100;
	.param .b64 param1;
	st.param.b64 	[param1], %rd7;
	.param .b32 retval0;
	call.uni (retval0), 
	vprintf, 
	(
	param0, 
	param1
	);
	ld.param.b32 	%r128, [retval0];
	} // callseq 27
	ld.global.u64 	%rd128, [%rd1+8];
	ld.global.u32 	%r130, [%rd1+4];
	mul.lo.s32 	%r131, %r130, %r171;
	cvt.s64.s32 	%rd129, %r131;
	add.s64 	%rd130, %rd129, %rd104;
	shl.b64 	%rd131, %rd130, 3;
	add.s64 	%rd132, %rd128, %rd131;
	ld.f64 	%fd23, [%rd132+48];
	st.local.f64 	[%rd2], %fd23;
	{ // callseq 28, 0
	.param .b64 param0;
	st.param.b64 	[param0], %rd100;
	.param .b64 param1;
	st.param.b64 	[param1], %rd7;
	.param .b32 retval0;
	call.uni (retval0), 
	vprintf, 
	(
	param0, 
	param1
	);
	ld.param.b32 	%r132, [retval0];
	} // callseq 28
	ld.global.u64 	%rd133, [%rd1+8];
	ld.global.u32 	%r134, [%rd1+4];
	mul.lo.s32 	%r135, %r134, %r171;
	cvt.s64.s32 	%rd134, %r135;
	add.s64 	%rd135, %rd134, %rd104;
	shl.b64 	%rd136, %rd135, 3;
	add.s64 	%rd137, %rd133, %rd136;
	ld.f64 	%fd24, [%rd137+56];
	st.local.f64 	[%rd2], %fd24;
	{ // callseq 29, 0
	.param .b64 param0;
	st.param.b64 	[param0], %rd100;
	.param .b64 param1;
	st.param.b64 	[param1], %rd7;
	.param .b32 retval0;
	call.uni (retval0), 
	vprintf, 
	(
	param0, 
	param1
	);
	ld.param.b32 	%r136, [retval0];
	} // callseq 29
	add.s32 	%r174, %r174, 8;
$L__BB0_9:
	setp.eq.s32 	%p11, %r4, 0;
	@%p11 bra 	$L__BB0_16;
	add.s32 	%r138, %r4, -1;
	setp.lt.u32 	%p12, %r138, 3;
	@%p12 bra 	$L__BB0_12;
	ld.global.u64 	%rd138, [%rd1+8];
	ld.global.u32 	%r139, [%rd1+4];
	mad.lo.s32 	%r140, %r139, %r171, %r174;
	mul.wide.s32 	%rd139, %r140, 8;
	add.s64 	%rd140, %rd138, %rd139;
	ld.f64 	%fd25, [%rd140];
	st.local.f64 	[%rd2], %fd25;
	cvta.global.u64 	%rd142, %rd163;
	{ // callseq 30, 0
	.param .b64 param0;
	st.param.b64 	[param0], %rd142;
	.param .b64 param1;
	st.param.b64 	[param1], %rd7;
	.param .b32 retval0;
	call.uni (retval0), 
	vprintf, 
	(
	param0, 
	param1
	);
	ld.param.b32 	%r141, [retval0];
	} // callseq 30
	ld.global.u64 	%rd144, [%rd1+8];
	ld.global.u32 	%r143, [%rd1+4];
	mul.lo.s32 	%r144, %r143, %r171;
	cvt.s64.s32 	%rd145, %r144;
	cvt.u64.u32 	%rd146, %r174;
	add.s64 	%rd147, %rd145, %rd146;
	shl.b64 	%rd148, %rd147, 3;
	add.s64 	%rd149, %rd144, %rd148;
	ld.f64 	%fd26, [%rd149+8];
	st.local.f64 	[%rd2], %fd26;
	{ // callseq 31, 0
	.param .b64 param0;
	st.param.b64 	[param0], %rd142;
	.param .b64 param1;
	st.param.b64 	[param1], %rd7;
	.param .b32 retval0;
	call.uni (retval0), 
	vprintf, 
	(
	param0, 
	param1
	);
	ld.param.b32 	%r145, [retval0];
	} // callseq 31
	ld.global.u64 	%rd150, [%rd1+8];
	ld.global.u32 	%r147, [%rd1+4];
	mul.lo.s32 	%r148, %r147, %r171;
	cvt.s64.s32 	%rd151, %r148;
	add.s64 	%rd152, %rd151, %rd146;
	shl.b64 	%rd153, %rd152, 3;
	add.s64 	%rd154, %rd150, %rd153;
	ld.f64 	%fd27, [%rd154+16];
	st.local.f64 	[%rd2], %fd27;
	{ // callseq 32, 0
	.param .b64 param0;
	st.param.b64 	[param0], %rd142;
	.param .b64 param1;
	st.param.b64 	[param1], %rd7;
	.param .b32 retval0;
	call.uni (retval0), 
	vprintf, 
	(
	param0, 
	param1
	);
	ld.param.b32 	%r149, [retval0];
	} // callseq 32
	ld.global.u64 	%rd155, [%rd1+8];
	ld.global.u32 	%r151, [%rd1+4];
	mul.lo.s32 	%r152, %r151, %r171;
	cvt.s64.s32 	%rd156, %r152;
	add.s64 	%rd157, %rd156, %rd146;
	shl.b64 	%rd158, %rd157, 3;
	add.s64 	%rd159, %rd155, %rd158;
	ld.f64 	%fd28, [%rd159+24];
	st.local.f64 	[%rd2], %fd28;
	{ // callseq 33, 0
	.param .b64 param0;
	st.param.b64 	[param0], %rd142;
	.param .b64 param1;
	st.param.b64 	[param1], %rd7;
	.param .b32 retval0;
	call.uni (retval0), 
	vprintf, 
	(
	param0, 
	param1
	);
	ld.param.b32 	%r153, [retval0];
	} // callseq 33
	add.s32 	%r174, %r174, 4;
$L__BB0_12:
	setp.eq.s32 	%p13, %r5, 0;
	@%p13 bra 	$L__BB0_16;
	setp.eq.s32 	%p14, %r5, 1;
	ld.global.u64 	%rd160, [%rd1+8];
	ld.global.u32 	%r155, [%rd1+4];
	mad.lo.s32 	%r156, %r155, %r171, %r174;
	mul.wide.s32 	%rd161, %r156, 8;
	add.s64 	%rd162, %rd160, %rd161;
	ld.f64 	%fd29, [%rd162];
	st.local.f64 	[%rd2], %fd29;
	cvta.global.u64 	%rd164, %rd163;
	{ // callseq 34, 0
	.param .b64 param0;
	st.param.b64 	[param0], %rd164;
	.param .b64 param1;
	st.param.b64 	[param1], %rd7;
	.param .b32 retval0;
	call.uni (retval0), 
	vprintf, 
	(
	param0, 
	param1
	);
	ld.param.b32 	%r157, [retval0];
	} // callseq 34
	@%p14 bra 	$L__BB0_16;
	setp.eq.s32 	%p15, %r5, 2;
	ld.global.u64 	%rd166, [%rd1+8];
	ld.global.u32 	%r159, [%rd1+4];
	mul.lo.s32 	%r160, %r159, %r171;
	cvt.s64.s32 	%rd167, %r160;
	cvt.u64.u32 	%rd5, %r174;
	add.s64 	%rd168, %rd167, %rd5;
	shl.b64 	%rd169, %rd168, 3;
	add.s64 	%rd170, %rd166, %rd169;
	ld.f64 	%fd30, [%rd170+8];
	st.local.f64 	[%rd2], %fd30;
	cvta.global.u64 	%rd172, %rd163;
	{ // callseq 35, 0
	.param .b64 param0;
	st.param.b64 	[param0], %rd172;
	.param .b64 param1;
	st.param.b64 	[param1], %rd7;
	.param .b32 retval0;
	call.uni (retval0), 
	vprintf, 
	(
	param0, 
	param1
	);
	ld.param.b32 	%r161, [retval0];
	} // callseq 35
	@%p15 bra 	$L__BB0_16;
	ld.global.u64 	%rd174, [%rd1+8];
	ld.global.u32 	%r163, [%rd1+4];
	mul.lo.s32 	%r164, %r163, %r171;
	cvt.s64.s32 	%rd175, %r164;
	add.s64 	%rd176, %rd175, %rd5;
	shl.b64 	%rd177, %rd176, 3;
	add.s64 	%rd178, %rd174, %rd177;
	ld.f64 	%fd31, [%rd178+16];
	st.local.f64 	[%rd2], %fd31;
	cvta.global.u64 	%rd180, %rd163;
	{ // callseq 36, 0
	.param .b64 param0;
	st.param.b64 	[param0], %rd180;
	.param .b64 param1;
	st.param.b64 	[param1], %rd7;
	.param .b32 retval0;
	call.uni (retval0), 
	vprintf, 
	(
	param0, 
	param1
	);
	ld.param.b32 	%r165, [retval0];
	} // callseq 36
$L__BB0_16:
	cvta.global.u64 	%rd183, %rd182;
	{ // callseq 37, 0
	.param .b64 param0;
	st.param.b64 	[param0], %rd183;
	.param .b64 param1;
	st.param.b64 	[param1], 0;
	.param .b32 retval0;
	call.uni (retval0), 
	vprintf, 
	(
	param0, 
	param1
	);
	ld.param.b32 	%r167, [retval0];
	} // callseq 37
	add.s32 	%r171, %r171, 1;
	setp.eq.s32 	%p16, %r171, %r1;
	@%p16 bra 	$L__BB0_23;
	bra.uni 	$L__BB0_3;
$L__BB0_17:
	and.b32  	%r17, %r1, 3;
	setp.lt.u32 	%p3, %r1, 4;
	@%p3 bra 	$L__BB0_20;
	and.b32  	%r18, %r1, 2147483644;
	mov.b32 	%r176, 0;
	mov.u64 	%rd10, $str$2;
$L__BB0_19:
	cvta.global.u64 	%rd11, %rd10;
	{ // callseq 1, 0
	.param .b64 param0;
	st.param.b64 	[param0], %rd11;
	.param .b64 param1;
	st.param.b64 	[param1], 0;
	.param .b32 retval0;
	call.uni (retval0), 
	vprintf, 
	(
	param0, 
	param1
	);
	ld.param.b32 	%r26, [retval0];
	} // callseq 1
	{ // callseq 2, 0
	.param .b64 param0;
	st.param.b64 	[param0], %rd11;
	.param .b64 param1;
	st.param.b64 	[param1], 0;
	.param .b32 retval0;
	call.uni (retval0), 
	vprintf, 
	(
	param0, 
	param1
	);
	ld.param.b32 	%r28, [retval0];
	} // callseq 2
	{ // callseq 3, 0
	.param .b64 param0;
	st.param.b64 	[param0], %rd11;
	.param .b64 param1;
	st.param.b64 	[param1], 0;
	.param .b32 retval0;
	call.uni (retval0), 
	vprintf, 
	(
	param0, 
	param1
	);
	ld.param.b32 	%r30, [retval0];
	} // callseq 3
	{ // callseq 4, 0
	.param .b64 param0;
	st.param.b64 	[param0], %rd11;
	.param .b64 param1;
	st.param.b64 	[param1], 0;
	.param .b32 retval0;
	call.uni (retval0), 
	vprintf, 
	(
	param0, 
	param1
	);
	ld.param.b32 	%r32, [retval0];
	} // callseq 4
	add.s32 	%r176, %r176, 4;
	setp.ne.s32 	%p4, %r176, %r18;
	@%p4 bra 	$L__BB0_19;
$L__BB0_20:
	setp.eq.s32 	%p5, %r17, 0;
	@%p5 bra 	$L__BB0_23;
	mov.b32 	%r177, 0;
	mov.u64 	%rd12, $str$2;
$L__BB0_22:
	.pragma "nounroll";
	cvta.global.u64 	%rd13, %rd12;
	{ // callseq 5, 0
	.param .b64 param0;
	st.param.b64 	[param0], %rd13;
	.param .b64 param1;
	st.param.b64 	[param1], 0;
	.param .b32 retval0;
	call.uni (retval0), 
	vprintf, 
	(
	param0, 
	param1
	);
	ld.param.b32 	%r35, [retval0];
	} // callseq 5
	add.s32 	%r177, %r177, 1;
	setp.ne.s32 	%p6, %r177, %r17;
	@%p6 bra 	$L__BB0_22;
$L__BB0_23:
	mov.u64 	%rd184, $str$2;
	cvta.global.u64 	%rd185, %rd184;
	{ // callseq 38, 0
	.param .b64 param0;
	st.param.b64 	[param0], %rd185;
	.param .b64 param1;
	st.param.b64 	[param1], 0;
	.param .b32 retval0;
	call.uni (retval0), 
	vprintf, 
	(
	param0, 
	param1
	);
	ld.param.b32 	%r169, [retval0];
	} // callseq 38
	ret;

}
	// .globl	_Z8mat_multP6matrixS0_S0_
.visible .entry _Z8mat_multP6matrixS0_S0_(
	.param .u64 .ptr .align 1 _Z8mat_multP6matrixS0_S0__param_0,
	.param .u64 .ptr .align 1 _Z8mat_multP6matrixS0_S0__param_1,
	.param .u64 .ptr .align 1 _Z8mat_multP6matrixS0_S0__param_2
)
{
	.local .align 16 .b8 	__local_depot1[16];
	.reg .b64 	%SP;
	.reg .b64 	%SPL;
	.reg .pred 	%p<18>;
	.reg .b32 	%r<156>;
	.reg .b64 	%rd<158>;
	.reg .b64 	%fd<61>;

	mov.u64 	%SPL, __local_depot1;
	cvta.local.u64 	%SP, %SPL;
	ld.param.u64 	%rd4, [_Z8mat_multP6matrixS0_S0__param_0];
	ld.param.u64 	%rd5, [_Z8mat_multP6matrixS0_S0__param_1];
	ld.param.u64 	%rd6, [_Z8mat_multP6matrixS0_S0__param_2];
	cvta.to.global.u64 	%rd1, %rd6;
	cvta.to.global.u64 	%rd2, %rd5;
	cvta.to.global.u64 	%rd3, %rd4;
	ld.global.u32 	%r29, [%rd3];
	ld.global.u32 	%r30, [%rd2+4];
	setp.ne.s32 	%p1, %r29, %r30;
	@%p1 bra 	$L__BB1_26;
	add.u64 	%rd9, %SP, 0;
	add.u64 	%rd10, %SPL, 0;
	ld.global.u32 	%r33, [%rd3+4];
	ld.global.u32 	%r34, [%rd2];
	st.local.v4.u32 	[%rd10], {%r33, %r29, %r29, %r34};
	mov.u64 	%rd11, $str$3;
	cvta.global.u64 	%rd12, %rd11;
	{ // callseq 40, 0
	.param .b64 param0;
	st.param.b64 	[param0], %rd12;
	.param .b64 param1;
	st.param.b64 	[param1], %rd9;
	.param .b32 retval0;
	call.uni (retval0), 
	vprintf, 
	(
	param0, 
	param1
	);
	ld.param.b32 	%r35, [retval0];
	} // callseq 40
	ld.global.v2.u32 	{%r37, %r38}, [%rd1];
	st.local.v2.u32 	[%rd10], {%r37, %r38};
	mov.u64 	%rd13, $str$4;
	cvta.global.u64 	%rd14, %rd13;
	{ // callseq 41, 0
	.param .b64 param0;
	st.param.b64 	[param0], %rd14;
	.param .b64 param1;
	st.param.b64 	[param1], %rd9;
	.param .b32 retval0;
	call.uni (retval0), 
	vprintf, 
	(
	param0, 
	param1
	);
	ld.param.b32 	%r39, [retval0];
	} // callseq 41
	ld.global.u32 	%r146, [%rd1+4];
	setp.lt.s32 	%p2, %r146, 1;
	@%p2 bra 	$L__BB1_27;
	setp.gt.s32 	%p3, %r29, 0;
	@%p3 bra 	$L__BB1_9;
	ld.global.u32 	%r155, [%rd1];
	mov.b32 	%r152, 0;
$L__BB1_4:
	setp.lt.s32 	%p4, %r155, 1;
	@%p4 bra 	$L__BB1_8;
	mov.b32 	%r153, 0;
$L__BB1_6:
	ld.global.u64 	%rd15, [%rd1+8];
	ld.global.u32 	%r43, [%rd1+4];
	mad.lo.s32 	%r44, %r43, %r153, %r152;
	mul.wide.s32 	%rd16, %r44, 8;
	add.s64 	%rd17, %rd15, %rd16;
	mov.b64 	%rd18, 0;
	st.u64 	[%rd17], %rd18;
	add.s32 	%r153, %r153, 1;
	ld.global.u32 	%r155, [%rd1];
	setp.lt.s32 	%p5, %r153, %r155;
	@%p5 bra 	$L__BB1_6;
	ld.global.u32 	%r146, [%rd1+4];
$L__BB1_8:
	add.s32 	%r152, %r152, 1;
	setp.lt.s32 	%p6, %r152, %r146;
	@%p6 bra 	$L__BB1_4;
	bra.uni 	$L__BB1_27;
$L__BB1_9:
	and.b32  	%r4, %r29, 7;
	ld.global.u32 	%r147, [%rd1];
	and.b32  	%r46, %r29, 2147483640;
	neg.s32 	%r6, %r46;
	mov.b32 	%r145, 0;
$L__BB1_10:
	setp.lt.s32 	%p7, %r147, 1;
	@%p7 bra 	$L__BB1_25;
	mov.b32 	%r148, 0;
$L__BB1_12:
	setp.lt.u32 	%p8, %r29, 8;
	ld.global.u64 	%rd19, [%rd1+8];
	ld.global.u32 	%r48, [%rd1+4];
	mad.lo.s32 	%r49, %r48, %r148, %r145;
	mul.wide.s32 	%rd20, %r49, 8;
	add.s64 	%rd21, %rd19, %rd20;
	mov.b64 	%rd22, 0;
	st.u64 	[%rd21], %rd22;
	@%p8 bra 	$L__BB1_15;
	mov.u32 	%r149, %r6;
$L__BB1_14:
	.pragma "nounroll";
	ld.global.u64 	%rd23, [%rd3+8];
	ld.global.u32 	%r50, [%rd3+4];
	mad.lo.s32 	%r51, %r50, %r148, %r145;
	mul.wide.s32 	%rd24, %r51, 8;
	add.s64 	%rd25, %rd23, %rd24;
	ld.f64 	%fd1, [%rd25];
	ld.global.u64 	%rd26, [%rd2+8];
	ld.global.u32 	%r52, [%rd2+4];
	mad.lo.s32 	%r53, %r52, %r145, %r148;
	mul.wide.s32 	%rd27, %r53, 8;
	add.s64 	%rd28, %rd26, %rd27;
	ld.f64 	%fd2, [%rd28];
	ld.global.u64 	%rd29, [%rd1+8];
	ld.global.u32 	%r54, [%rd1+4];
	mad.lo.s32 	%r55, %r54, %r148, %r145;
	mul.wide.s32 	%rd30, %r55, 8;
	add.s64 	%rd31, %rd29, %rd30;
	ld.f64 	%fd3, [%rd31];
	fma.rn.f64 	%fd4, %fd1, %fd2, %fd3;
	st.f64 	[%rd31], %fd4;
	ld.global.u64 	%rd32, [%rd3+8];
	ld.global.u32 	%r56, [%rd3+4];
	mad.lo.s32 	%r57, %r56, %r148, %r145;
	mul.wide.s32 	%rd33, %r57, 8;
	add.s64 	%rd34, %rd32, %rd33;
	ld.f64 	%fd5, [%rd34];
	ld.global.u64 	%rd35, [%rd2+8];
	ld.global.u32 	%r58, [%rd2+4];
	mad.lo.s32 	%r59, %r58, %r145, %r148;
	mul.wide.s32 	%rd36, %r59, 8;
	add.s64 	%rd37, %rd35, %rd36;
	ld.f64 	%fd6, [%rd37];
	ld.global.u64 	%rd38, [%rd1+8];
	ld.global.u32 	%r60, [%rd1+4];
	mad.lo.s32 	%r61, %r60, %r148, %r145;
	mul.wide.s32 	%rd39, %r61, 8;
	add.s64 	%rd40, %rd38, %rd39;
	ld.f64 	%fd7, [%rd40];
	fma.rn.f64 	%fd8, %fd5, %fd6, %fd7;
	st.f64 	[%rd40], %fd8;
	ld.global.u64 	%rd41, [%rd3+8];
	ld.global.u32 	%r62, [%rd3+4];
	mad.lo.s32 	%r63, %r62, %r148, %r145;
	mul.wide.s32 	%rd42, %r63, 8;
	add.s64 	%rd43, %rd41, %rd42;
	ld.f64 	%fd9, [%rd43];
	ld.global.u64 	%rd44, [%rd2+8];
	ld.global.u32 	%r64, [%rd2+4];
	mad.lo.s32 	%r65, %r64, %r145, %r148;
	mul.wide.s32 	%rd45, %r65, 8;
	add.s64 	%rd46, %rd44, %rd45;
	ld.f64 	%fd10, [%rd46];
	ld.global.u64 	%rd47, [%rd1+8];
	ld.global.u32 	%r66, [%rd1+4];
	mad.lo.s32 	%r67, %r66, %r148, %r145;
	mul.wide.s32 	%rd48, %r67, 8;
	add.s64 	%rd49, %rd47, %rd48;
	ld.f64 	%fd11, [%rd49];
	fma.rn.f64 	%fd12, %fd9, %fd10, %fd11;
	st.f64 	[%rd49], %fd12;
	ld.global.u64 	%rd50, [%rd3+8];
	ld.global.u32 	%r68, [%rd3+4];
	mad.lo.s32 	%r69, %r68, %r148, %r145;
	mul.wide.s32 	%rd51, %r69, 8;
	add.s64 	%rd52, %rd50, %rd51;
	ld.f64 	%fd13, [%rd52];
	ld.global.u64 	%rd53, [%rd2+8];
	ld.global.u32 	%r70, [%rd2+4];
	mad.lo.s32 	%r71, %r70, %r145, %r148;
	mul.wide.s32 	%rd54, %r71, 8;
	add.s64 	%rd55, %rd53, %rd54;
	ld.f64 	%fd14, [%rd55];
	ld.global.u64 	%rd56, [%rd1+8];
	ld.global.u32 	%r72, [%rd1+4];
	mad.lo.s32 	%r73, %r72, %r148, %r145;
	mul.wide.s32 	%rd57, %r73, 8;
	add.s64 	%rd58, %rd56, %rd57;
	ld.f64 	%fd15, [%rd58];
	fma.rn.f64 	%fd16, %fd13, %fd14, %fd15;
	st.f64 	[%rd58], %fd16;
	ld.global.u64 	%rd59, [%rd3+8];
	ld.global.u32 	%r74, [%rd3+4];
	mad.lo.s32 	%r75, %r74, %r148, %r145;
	mul.wide.s32 	%rd60, %r75, 8;
	add.s64 	%rd61, %rd59, %rd60;
	ld.f64 	%fd17, [%rd61];
	ld.global.u64 	%rd62, [%rd2+8];
	ld.global.u32 	%r76, [%rd2+4];
	mad.lo.s32 	%r77, %r76, %r145, %r148;
	mul.wide.s32 	%rd63, %r77, 8;
	add.s64 	%rd64, %rd62, %rd63;
	ld.f64 	%fd18, [%rd64];
	ld.global.u64 	%rd65, [%rd1+8];
	ld.global.u32 	%r78, [%rd1+4];
	mad.lo.s32 	%r79, %r78, %r148, %r145;
	mul.wide.s32 	%rd66, %r79, 8;
	add.s64 	%rd67, %rd65, %rd66;
	ld.f64 	%fd19, [%rd67];
	fma.rn.f64 	%fd20, %fd17, %fd18, %fd19;
	st.f64 	[%rd67], %fd20;
	ld.global.u64 	%rd68, [%rd3+8];
	ld.global.u32 	%r80, [%rd3+4];
	mad.lo.s32 	%r81, %r80, %r148, %r145;
	mul.wide.s32 	%rd69, %r81, 8;
	add.s64 	%rd70, %rd68, %rd69;
	ld.f64 	%fd21, [%rd70];
	ld.global.u64 	%rd71, [%rd2+8];
	ld.global.u32 	%r82, [%rd2+4];
	mad.lo.s32 	%r83, %r82, %r145, %r148;
	mul.wide.s32 	%rd72, %r83, 8;
	add.s64 	%rd73, %rd71, %rd72;
	ld.f64 	%fd22, [%rd73];
	ld.global.u64 	%rd74, [%rd1+8];
	ld.global.u32 	%r84, [%rd1+4];
	mad.lo.s32 	%r85, %r84, %r148, %r145;
	mul.wide.s32 	%rd75, %r85, 8;
	add.s64 	%rd76, %rd74, %rd75;
	ld.f64 	%fd23, [%rd76];
	fma.rn.f64 	%fd24, %fd21, %fd22, %fd23;
	st.f64 	[%rd76], %fd24;
	ld.global.u64 	%rd77, [%rd3+8];
	ld.global.u32 	%r86, [%rd3+4];
	mad.lo.s32 	%r87, %r86, %r148, %r145;
	mul.wide.s32 	%rd78, %r87, 8;
	add.s64 	%rd79, %rd77, %rd78;
	ld.f64 	%fd25, [%rd79];
	ld.global.u64 	%rd80, [%rd2+8];
	ld.global.u32 	%r88, [%rd2+4];
	mad.lo.s32 	%r89, %r88, %r145, %r148;
	mul.wide.s32 	%rd81, %r89, 8;
	add.s64 	%rd82, %rd80, %rd81;
	ld.f64 	%fd26, [%rd82];
	ld.global.u64 	%rd83, [%rd1+8];
	ld.global.u32 	%r90, [%rd1+4];
	mad.lo.s32 	%r91, %r90, %r148, %r145;
	mul.wide.s32 	%rd84, %r91, 8;
	add.s64 	%rd85, %rd83, %rd84;
	ld.f64 	%fd27, [%rd85];
	fma.rn.f64 	%fd28, %fd25, %fd26, %fd27;
	st.f64 	[%rd85], %fd28;
	ld.global.u64 	%rd86, [%rd3+8];
	ld.global.u32 	%r92, [%rd3+4];
	mad.lo.s32 	%r93, %r92, %r148, %r145;
	mul.wide.s32 	%rd87, %r93, 8;
	add.s64 	%rd88, %rd86, %rd87;
	ld.f64 	%fd29, [%rd88];
	ld.global.u64 	%rd89, [%rd2+8];
	ld.global.u32 	%r94, [%rd2+4];
	mad.lo.s32 	%r95, %r94, %r145, %r148;
	mul.wide.s32 	%rd90, %r95, 8;
	add.s64 	%rd91, %rd89, %rd90;
	ld.f64 	%fd30, [%rd91];
	ld.global.u64 	%rd92, [%rd1+8];
	ld.global.u32 	%r96, [%rd1+4];
	mad.lo.s32 	%r97, %r96, %r148, %r145;
	mul.wide.s32 	%rd93, %r97, 8;
	add.s64 	%rd94, %rd92, %rd93;
	ld.f64 	%fd31, [%rd94];
	fma.rn.f64 	%fd32, %fd29, %fd30, %fd31;
	st.f64 	[%rd94], %fd32;
	add.s32 	%r149, %r149, 8;
	setp.ne.s32 	%p9, %r149, 0;
	@%p9 bra 	$L__BB1_14;
$L__BB1_15:
	setp.eq.s32 	%p10, %r4, 0;
	@%p10 bra 	$L__BB1_23;
	add.s32 	%r98, %r4, -1;
	setp.lt.u32 	%p11, %r98, 3;
	@%p11 bra 	$L__BB1_18;
	ld.global.u64 	%rd95, [%rd3+8];
	ld.global.u32 	%r99, [%rd3+4];
	mad.lo.s32 	%r100, %r99, %r148, %r145;
	mul.wide.s32 	%rd96, %r100, 8;
	add.s64 	%rd97, %rd95, %rd96;
	ld.f64 	%fd33, [%rd97];
	ld.global.u64 	%rd98, [%rd2+8];
	ld.global.u32 	%r101, [%rd2+4];
	mad.lo.s32 	%r102, %r101, %r145, %r148;
	mul.wide.s32 	%rd99, %r102, 8;
	add.s64 	%rd100, %rd98, %rd99;
	ld.f64 	%fd34, [%rd100];
	ld.global.u64 	%rd101, [%rd1+8];
	ld.global.u32 	%r103, [%rd1+4];
	mad.lo.s32 	%r104, %r103, %r148, %r145;
	mul.wide.s32 	%rd102, %r104, 8;
	add.s64 	%rd103, %rd101, %rd102;
	ld.f64 	%fd35, [%rd103];
	fma.rn.f64 	%fd36, %fd33, %fd34, %fd35;
	st.f64 	[%rd103], %fd36;
	ld.global.u64 	%rd104, [%rd3+8];
	ld.global.u32 	%r105, [%rd3+4];
	mad.lo.s32 	%r106, %r105, %r148, %r145;
	mul.wide.s32 	%rd105, %r106, 8;
	add.s64 	%rd106, %rd104, %rd105;
	ld.f64 	%fd37, [%rd106];
	ld.global.u64 	%rd107, [%rd2+8];
	ld.global.u32 	%r107, [%rd2+4];
	mad.lo.s32 	%r108, %r107, %r145, %r148;
	mul.wide.s32 	%rd108, %r108, 8;
	add.s64 	%rd109, %rd107, %rd108;
	ld.f64 	%fd38, [%rd109];
	ld.global.u64 	%rd110, [%rd1+8];
	ld.global.u32 	%r109, [%rd1+4];
	mad.lo.s32 	%r110, %r109, %r148, %r145;
	mul.wide.s32 	%rd111, %r110, 8;
	add.s64 	%rd112, %rd110, %rd111;
	ld.f64 	%fd39, [%rd112];
	fma.rn.f64 	%fd40, %fd37, %fd38, %fd39;
	st.f64 	[%rd112], %fd40;
	ld.global.u64 	%rd113, [%rd3+8];
	ld.global.u32 	%r111, [%rd3+4];
	mad.lo.s32 	%r112, %r111, %r148, %r145;
	mul.wide.s32 	%rd114, %r112, 8;
	add.s64 	%rd115, %rd113, %rd114;
	ld.f64 	%fd41, [%rd115];
	ld.global.u64 	%rd116, [%rd2+8];
	ld.global.u32 	%r113, [%rd2+4];
	mad.lo.s32 	%r114, %r113, %r145, %r148;
	mul.wide.s32 	%rd117, %r114, 8;
	add.s64 	%rd118, %rd116, %rd117;
	ld.f64 	%fd42, [%rd118];
	ld.global.u64 	%rd119, [%rd1+8];
	ld.global.u32 	%r115, [%rd1+4];
	mad.lo.s32 	%r116, %r115, %r148, %r145;
	mul.wide.s32 	%rd120, %r116, 8;
	add.s64 	%rd121, %rd119, %rd120;
	ld.f64 	%fd43, [%rd121];
	fma.rn.f64 	%fd44, %fd41, %fd42, %fd43;
	st.f64 	[%rd121], %fd44;
	ld.global.u64 	%rd122, [%rd3+8];
	ld.global.u32 	%r117, [%rd3+4];
	mad.lo.s32 	%r118, %r117, %r148, %r145;
	mul.wide.s32 	%rd123, %r118, 8;
	add.s64 	%rd124, %rd122, %rd123;
	ld.f64 	%fd45, [%rd124];
	ld.global.u64 	%rd125, [%rd2+8];
	ld.global.u32 	%r119, [%rd2+4];
	mad.lo.s32 	%r120, %r119, %r145, %r148;
	mul.wide.s32 	%rd126, %r120, 8;
	add.s64 	%rd127, %rd125, %rd126;
	ld.f64 	%fd46, [%rd127];
	ld.global.u64 	%rd128, [%rd1+8];
	ld.global.u32 	%r121, [%rd1+4];
	mad.lo.s32 	%r122, %r121, %r148, %r145;
	mul.wide.s32 	%rd129, %r122, 8;
	add.s64 	%rd130, %rd128, %rd129;
	ld.f64 	%fd47, [%rd130];
	fma.rn.f64 	%fd48, %fd45, %fd46, %fd47;
	st.f64 	[%rd130], %fd48;
$L__BB1_18:
	and.b32  	%r123, %r29, 3;
	setp.eq.s32 	%p12, %r123, 0;
	@%p12 bra 	$L__BB1_23;
	setp.eq.s32 	%p13, %r123, 1;
	@%p13 bra 	$L__BB1_21;
	ld.global.u64 	%rd131, [%rd3+8];
	ld.global.u32 	%r124, [%rd3+4];
	mad.lo.s32 	%r125, %r124, %r148, %r145;
	mul.wide.s32 	%rd132, %r125, 8;
	add.s64 	%rd133, %rd131, %rd132;
	ld.f64 	%fd49, [%rd133];
	ld.global.u64 	%rd134, [%rd2+8];
	ld.global.u32 	%r126, [%rd2+4];
	mad.lo.s32 	%r127, %r126, %r145, %r148;
	mul.wide.s32 	%rd135, %r127, 8;
	add.s64 	%rd136, %rd134, %rd135;
	ld.f64 	%fd50, [%rd136];
	ld.global.u64 	%rd137, [%rd1+8];
	ld.global.u32 	%r128, [%rd1+4];
	mad.lo.s32 	%r129, %r128, %r148, %r145;
	mul.wide.s32 	%rd138, %r129, 8;
	add.s64 	%rd139, %rd137, %rd138;
	ld.f64 	%fd51, [%rd139];
	fma.rn.f64 	%fd52, %fd49, %fd50, %fd51;
	st.f64 	[%rd139], %fd52;
	ld.global.u64 	%rd140, [%rd3+8];
	ld.global.u32 	%r130, [%rd3+4];
	mad.lo.s32 	%r131, %r130, %r148, %r145;
	mul.wide.s32 	%rd141, %r131, 8;
	add.s64 	%rd142, %rd140, %rd141;
	ld.f64 	%fd53, [%rd142];
	ld.global.u64 	%rd143, [%rd2+8];
	ld.global.u32 	%r132, [%rd2+4];
	mad.lo.s32 	%r133, %r132, %r145, %r148;
	mul.wide.s32 	%rd144, %r133, 8;
	add.s64 	%rd145, %rd143, %rd144;
	ld.f64 	%fd54, [%rd145];
	ld.global.u64 	%rd146, [%rd1+8];
	ld.global.u32 	%r134, [%rd1+4];
	mad.lo.s32 	%r135, %r134, %r148, %r145;
	mul.wide.s32 	%rd147, %r135, 8;
	add.s64 	%rd148, %rd146, %rd147;
	ld.f64 	%fd55, [%rd148];
	fma.rn.f64 	%fd56, %fd53, %fd54, %fd55;
	st.f64 	[%rd148], %fd56;
$L__BB1_21:
	and.b32  	%r136, %r29, 1;
	setp.eq.b32 	%p14, %r136, 1;
	not.pred 	%p15, %p14;
	@%p15 bra 	$L__BB1_23;
	ld.global.u64 	%rd149, [%rd3+8];
	ld.global.u32 	%r137, [%rd3+4];
	mad.lo.s32 	%r138, %r137, %r148, %r145;
	mul.wide.s32 	%rd150, %r138, 8;
	add.s64 	%rd151, %rd149, %rd150;
	ld.f64 	%fd57, [%rd151];
	ld.global.u64 	%rd152, [%rd2+8];
	ld.global.u32 	%r139, [%rd2+4];
	mad.lo.s32 	%r140, %r139, %r145, %r148;
	mul.wide.s32 	%rd153, %r140, 8;
	add.s64 	%rd154, %rd152, %rd153;
	ld.f64 	%fd58, [%rd154];
	ld.global.u64 	%rd155, [%rd1+8];
	ld.global.u32 	%r141, [%rd1+4];
	mad.lo.s32 	%r142, %r141, %r148, %r145;
	mul.wide.s32 	%rd156, %r142, 8;
	add.s64 	%rd157, %rd155, %rd156;
	ld.f64 	%fd59, [%rd157];
	fma.rn.f64 	%fd60, %fd57, %fd58, %fd59;
	st.f64 	[%rd157], %fd60;
$L__BB1_23:
	add.s32 	%r148, %r148, 1;
	ld.global.u32 	%r147, [%rd1];
	setp.lt.s32 	%p16, %r148, %r147;
	@%p16 bra 	$L__BB1_12;
	ld.global.u32 	%r146, [%rd1+4];
$L__BB1_25:
	add.s32 	%r145, %r145, 1;
	setp.lt.s32 	%p17, %r145, %r146;
	@%p17 bra 	$L__BB1_10;
	bra.uni 	$L__BB1_27;
$L__BB1_26:
	mov.u64 	%rd7, $str$5;
	cvta.global.u64 	%rd8, %rd7;
	{ // callseq 39, 0
	.param .b64 param0;
	st.param.b64 	[param0], %rd8;
	.param .b64 param1;
	st.param.b64 	[param1], 0;
	.param .b32 retval0;
	call.uni (retval0), 
	vprintf, 
	(
	param0, 
	param1
	);
	ld.param.b32 	%r31, [retval0];
	} // callseq 39
$L__BB1_27:
	ret;

}


// ===== COMPILED SASS (sm_100) =====

	.target	sm_100

	.elftype	@"ET_EXEC"


//--------------------- .note.nv.tkinfo           --------------------------
	.section	.note.nv.tkinfo,"",@"SHT_NOTE"
	.sectionflags	@"SHF_NOTE_NV_TKINFO"
	.tkinfo
        /*0018*/ 	.word	0x00000002
        /*0030*/ 	.string	""
        /*0030*/ 	.string	"ptxas"
        /*0030*/ 	.string	"Cuda compilation tools, release 13.0, V13.0.88"
        /*0030*/ 	.string	"Build cuda_13.0.r13.0/compiler.36424714_0"
        /*0030*/ 	.string	"-arch sm_100 -m 64 "



//--------------------- .note.nv.cuinfo           --------------------------
	.section	.note.nv.cuinfo,"",@"SHT_NOTE"
	.sectionflags	@"SHF_NOTE_NV_CUINFO"
        /*0018*/ 	.short	0x0002
        /*001a*/ 	.short	0x0064
        /*001c*/ 	.short	0x0082
	.zero		2


//--------------------- .nv.info                  --------------------------
	.section	.nv.info,"",@"SHT_CUDA_INFO"
	.align	4


	//----- nvinfo : EIATTR_REGCOUNT
	.align		4
        /*0000*/ 	.byte	0x04, 0x2f
        /*0002*/ 	.short	(.L_7 - .L_6)
	.align		4
.L_6:
        /*0004*/ 	.word	index@(_Z10d_printMatP6matrix)
        /*0008*/ 	.word	0x0000001e


	//----- nvinfo : EIATTR_FRAME_SIZE
	.align		4
.L_7:
        /*000c*/ 	.byte	0x04, 0x11
        /*000e*/ 	.short	(.L_9 - .L_8)
	.align		4
.L_8:
        /*0010*/ 	.word	index@(_Z10d_printMatP6matrix)
        /*0014*/ 	.word	0x00000008


	//----- nvinfo : EIATTR_REGCOUNT
	.align		4
.L_9:
        /*0018*/ 	.byte	0x04, 0x2f
        /*001a*/ 	.short	(.L_11 - .L_10)
	.align		4
.L_10:
        /*001c*/ 	.word	index@(_Z8mat_multP6matrixS0_S0_)
        /*0020*/ 	.word	0x00000020


	//----- nvinfo : EIATTR_FRAME_SIZE
	.align		4
.L_11:
        /*0024*/ 	.byte	0x04, 0x11
        /*0026*/ 	.short	(.L_13 - .L_12)
	.align		4
.L_12:
        /*0028*/ 	.word	index@(_Z8mat_multP6matrixS0_S0_)
        /*002c*/ 	.word	0x00000010


	//----- nvinfo : EIATTR_MIN_STACK_SIZE
	.align		4
.L_13:
        /*0030*/ 	.byte	0x04, 0x12
        /*0032*/ 	.short	(.L_15 - .L_14)
	.align		4
.L_14:
        /*0034*/ 	.word	index@(_Z8mat_multP6matrixS0_S0_)
        /*0038*/ 	.word	0x00000010


	//----- nvinfo : EIATTR_MIN_STACK_SIZE
	.align		4
.L_15:
        /*003c*/ 	.byte	0x04, 0x12
        /*003e*/ 	.short	(.L_17 - .L_16)
	.align		4
.L_16:
        /*0040*/ 	.word	index@(_Z10d_printMatP6matrix)
        /*0044*/ 	.word	0x00000008
.L_17:


//--------------------- .nv.compat                --------------------------
	.section	.nv.compat,"",@"SHT_CUDA_COMPAT_INFO"
	.align	4
        /*0000*/ 	.byte	0x02, 0x09, 0x00, 0x00, 0x02, 0x02, 0x01, 0x00, 0x02, 0x05, 0x05, 0x00, 0x03, 0x07, 0x01, 0x01
        /*0010*/ 	.byte	0x02, 0x03, 0x00, 0x00, 0x02, 0x06, 0x01, 0x00, 0x04, 0x0b, 0x08, 0x00, 0x01, 0x00, 0x00, 0x00
        /*0020*/ 	.byte	0x00, 0x00, 0x00, 0x00


//--------------------- .nv.info._Z8mat_multP6matrixS0_S0_ --------------------------
	.section	.nv.info._Z8mat_multP6matrixS0_S0_,"",@"SHT_CUDA_INFO"
	.sectionflags	@""
	.align	4


	//----- nvinfo : EIATTR_CUDA_API_VERSION
	.align		4
        /*0000*/ 	.byte	0x04, 0x37
        /*0002*/ 	.short	(.L_19 - .L_18)
.L_18:
        /*0004*/ 	.word	0x00000082


	//----- nvinfo : EIATTR_KPARAM_INFO
	.align		4
.L_19:
        /*0008*/ 	.byte	0x04, 0x17
        /*000a*/ 	.short	(.L_21 - .L_20)
.L_20:
        /*000c*/ 	.word	0x00000000
        /*0010*/ 	.short	0x0002
        /*0012*/ 	.short	0x0010
        /*0014*/ 	.byte	0x00, 0xf5, 0x21, 0x00


	//----- nvinfo : EIATTR_KPARAM_INFO
	.align		4
.L_21:
        /*0018*/ 	.byte	0x04, 0x17
        /*001a*/ 	.short	(.L_23 - .L_22)
.L_22:
        /*001c*/ 	.word	0x00000000
        /*0020*/ 	.short	0x0001
        /*0022*/ 	.short	0x0008
        /*0024*/ 	.byte	0x00, 0xf5, 0x21, 0x00


	//----- nvinfo : EIATTR_KPARAM_INFO
	.align		4
.L_23:
        /*0028*/ 	.byte	0x04, 0x17
        /*002a*/ 	.short	(.L_25 - .L_24)
.L_24:
        /*002c*/ 	.word	0x00000000
        /*0030*/ 	.short	0x0000
        /*0032*/ 	.short	0x0000
        /*0034*/ 	.byte	0x00, 0xf5, 0x21, 0x00


	//----- nvinfo : EIATTR_SPARSE_MMA_MASK
	.align		4
.L_25:
        /*0038*/ 	.byte	0x03, 0x50
        /*003a*/ 	.short	0x0000


	//----- nvinfo : EIATTR_MAXREG_COUNT
	.align		4
        /*003c*/ 	.byte	0x03, 0x1b
        /*003e*/ 	.short	0x00ff


	//----- nvinfo : EIATTR_EXTERNS
	.align		4
        /*0040*/ 	.byte	0x04, 0x0f
        /*0042*/ 	.short	(.L_27 - .L_26)


	//   ....[0]....
	.align		4
.L_26:
        /*0044*/ 	.word	index@(vprintf)


	//----- nvinfo : EIATTR_MERCURY_ISA_VERSION
	.align		4
.L_27:
        /*0048*/ 	.byte	0x03, 0x5f
        /*004a*/ 	.short	0x0101


	//----- nvinfo : EIATTR_VRC_CTA_INIT_COUNT
	.align		4
        /*004c*/ 	.byte	0x02, 0x4a
	.zero		1
	.zero		1


	//----- nvinfo : EIATTR_SYSCALL_OFFSETS
	.align		4
        /*0050*/ 	.byte	0x04, 0x46
        /*0052*/ 	.short	(.L_29 - .L_28)


	//   ....[0]....
.L_28:
        /*0054*/ 	.word	0x00000190


	//   ....[1]....
        /*0058*/ 	.word	0x00000240


	//   ....[2]....
        /*005c*/ 	.word	0x00001810


	//----- nvinfo : EIATTR_EXIT_INSTR_OFFSETS
	.align		4
.L_29:
        /*0060*/ 	.byte	0x04, 0x1c
        /*0062*/ 	.short	(.L_31 - .L_30)


	//   ....[0]....
.L_30:
        /*0064*/ 	.word	0x00000280


	//   ....[1]....
        /*0068*/ 	.word	0x00000430


	//   ....[2]....
        /*006c*/ 	.word	0x00001790


	//   ....[3]....
        /*0070*/ 	.word	0x00001820


	//----- nvinfo : EIATTR_CRS_STACK_SIZE
	.align		4
.L_31:
        /*0074*/ 	.byte	0x04, 0x1e
        /*0076*/ 	.short	(.L_33 - .L_32)
.L_32:
        /*0078*/ 	.word	0x00000000


	//----- nvinfo : EIATTR_CBANK_PARAM_SIZE
	.align		4
.L_33:
        /*007c*/ 	.byte	0x03, 0x19
        /*007e*/ 	.short	0x0018


	//----- nvinfo : EIATTR_PARAM_CBANK
	.align		4
        /*0080*/ 	.byte	0x04, 0x0a
        /*0082*/ 	.short	(.L_35 - .L_34)
	.align		4
.L_34:
        /*0084*/ 	.word	index@(.nv.constant0._Z8mat_multP6matrixS0_S0_)
        /*0088*/ 	.short	0x0380
        /*008a*/ 	.short	0x0018


	//----- nvinfo : EIATTR_SW_WAR
	.align		4
.L_35:
        /*008c*/ 	.byte	0x04, 0x36
        /*008e*/ 	.short	(.L_37 - .L_36)
.L_36:
        /*0090*/ 	.word	0x00000008
.L_37:


//--------------------- .nv.info._Z10d_printMatP6matrix --------------------------
	.section	.nv.info._Z10d_printMatP6matrix,"",@"SHT_CUDA_INFO"
	.sectionflags	@""
	.align	4


	//----- nvinfo : EIATTR_CUDA_API_VERSION
	.align		4
        /*0000*/ 	.byte	0x04, 0x37
        /*0002*/ 	.short	(.L_39 - .L_38)
.L_38:
        /*0004*/ 	.word	0x00000082


	//----- nvinfo : EIATTR_KPARAM_INFO
	.align		4
.L_39:
        /*0008*/ 	.byte	0x04, 0x17
        /*000a*/ 	.short	(.L_41 - .L_40)
.L_40:
        /*000c*/ 	.word	0x00000000
        /*0010*/ 	.short	0x0000
        /*0012*/ 	.short	0x0000
        /*0014*/ 	.byte	0x00, 0xf5, 0x21, 0x00


	//----- nvinfo : EIATTR_SPARSE_MMA_MASK
	.align		4
.L_41:
        /*0018*/ 	.byte	0x03, 0x50
        /*001a*/ 	.short	0x0000


	//----- nvinfo : EIATTR_MAXREG_COUNT
	.align		4
        /*001c*/ 	.byte	0x03, 0x1b
        /*001e*/ 	.short	0x00ff


	//----- nvinfo : EIATTR_EXTERNS
	.align		4
        /*0020*/ 	.byte	0x04, 0x0f
        /*0022*/ 	.short	(.L_43 - .L_42)


	//   ....[0]....
	.align		4
.L_42:
        /*0024*/ 	.word	index@(vprintf)


	//----- nvinfo : EIATTR_MERCURY_ISA_VERSION
	.align		4
.L_43:
        /*0028*/ 	.byte	0x03, 0x5f
        /*002a*/ 	.short	0x0101


	//----- nvinfo : EIATTR_VRC_CTA_INIT_COUNT
	.align		4
        /*002c*/ 	.byte	0x02, 0x4a
	.zero		1
	.zero		1


	//----- nvinfo : EIATTR_SYSCALL_OFFSETS
	.align		4
        /*0030*/ 	.byte	0x04, 0x46
        /*0032*/ 	.short	(.L_45 - .L_44)


	//   ....[0]....
.L_44:
        /*0034*/ 	.word	0x00000140


	//   ....[1]....
        /*0038*/ 	.word	0x00000360


	//   ....[2]....
        /*003c*/ 	.word	0x00000490


	//   ....[3]....
        /*0040*/ 	.word	0x000005b0


	//   ....[4]....
        /*0044*/ 	.word	0x000006d0


	//   ....[5]....
        /*0048*/ 	.word	0x000007f0


	//   ....[6]....
        /*004c*/ 	.word	0x00000910


	//   ....[7]....
        /*0050*/ 	.word	0x00000a30


	//   ....[8]....
        /*0054*/ 	.word	0x00000b50


	//   ....[9]....
        /*0058*/ 	.word	0x00000c70


	//   ....[10]....
        /*005c*/ 	.word	0x00000d90


	//   ....[11]....
        /*0060*/ 	.word	0x00000eb0


	//   ....[12]....
        /*0064*/ 	.word	0x00000fd0


	//   ....[13]....
        /*0068*/ 	.word	0x000010f0


	//   ....[14]....
        /*006c*/ 	.word	0x00001210


	//   ....[15]....
        /*0070*/ 	.word	0x00001330


	//   ....[16]....
        /*0074*/ 	.word	0x00001450


	//   ....[17]....
        /*0078*/ 	.word	0x00001600


	//   ....[18]....
        /*007c*/ 	.word	0x00001720


	//   ....[19]....
        /*0080*/ 	.word	0x00001840


	//   ....[20]....
        /*0084*/ 	.word	0x00001960


	//   ....[21]....
        /*0088*/ 	.word	0x00001a80


	//   ....[22]....
        /*008c*/ 	.word	0x00001ba0


	//   ....[23]....
        /*0090*/ 	.word	0x00001cc0


	//   ....[24]....
        /*0094*/ 	.word	0x00001de0


	//   ....[25]....
        /*0098*/ 	.word	0x00001f50


	//   ....[26]....
        /*009c*/ 	.word	0x00002070


	//   ....[27]....
        /*00a0*/ 	.word	0x00002190


	//   ....[28]....
        /*00a4*/ 	.word	0x000022b0


	//   ....[29]....
        /*00a8*/ 	.word	0x00002410


	//   ....[30]....
        /*00ac*/ 	.word	0x00002570


	//   ....[31]....
        /*00b0*/ 	.word	0x000026b0


	//   ....[32]....
        /*00b4*/ 	.word	0x00002730


	//   ....[33]....
        /*00b8*/ 	.word	0x00002890


	//   ....[34]....
        /*00bc*/ 	.word	0x00002900


	//   ....[35]....
        /*00c0*/ 	.word	0x00002970


	//   ....[36]....
        /*00c4*/ 	.word	0x000029e0


	//   ....[37]....
        /*00c8*/ 	.word	0x00002af0


	//   ....[38]....
        /*00cc*/ 	.word	0x00002ba0


	//----- nvinfo : EIATTR_EXIT_INSTR_OFFSETS
	.align		4
.L_45:
        /*00d0*/ 	.byte	0x04, 0x1c
        /*00d2*/ 	.short	(.L_47 - .L_46)


	//   ....[0]....
.L_46:
        /*00d4*/ 	.word	0x00002bb0


	//----- nvinfo : EIATTR_CRS_STACK_SIZE
	.align		4
.L_47:
        /*00d8*/ 	.byte	0x04, 0x1e
        /*00da*/ 	.short	(.L_49 - .L_48)
.L_48:
        /*00dc*/ 	.word	0x00000000


	//----- nvinfo : EIATTR_CBANK_PARAM_SIZE
	.align		4
.L_49:
        /*00e0*/ 	.byte	0x03, 0x19
        /*00e2*/ 	.short	0x0008


	//----- nvinfo : EIATTR_PARAM_CBANK
	.align		4
        /*00e4*/ 	.byte	0x04, 0x0a
        /*00e6*/ 	.short	(.L_51 - .L_50)
	.align		4
.L_50:
        /*00e8*/ 	.word	index@(.nv.constant0._Z10d_printMatP6matrix)
        /*00ec*/ 	.short	0x0380
        /*00ee*/ 	.short	0x0008


	//----- nvinfo : EIATTR_SW_WAR
	.align		4
.L_51:
        /*00f0*/ 	.byte	0x04, 0x36
        /*00f2*/ 	.short	(.L_53 - .L_52)
.L_52:
        /*00f4*/ 	.word	0x00000008
.L_53:


//--------------------- .nv.callgraph             --------------------------
	.section	.nv.callgraph,"",@"SHT_CUDA_CALLGRAPH"
	.align	4
	.sectionentsize	8
	.align		4
        /*0000*/ 	.word	0x00000000
	.align		4
        /*0004*/ 	.word	0xffffffff
	.align		4
        /*0008*/ 	.word	index@(_Z8mat_multP6matrixS0_S0_)
	.align		4
        /*000c*/ 	.word	index@(vprintf)
	.align		4
        /*0010*/ 	.word	index@(_Z10d_printMatP6matrix)
	.align		4
        /*0014*/ 	.word	index@(vprintf)
	.align		4
        /*0018*/ 	.word	0x00000000
	.align		4
        /*001c*/ 	.word	0xfffffffe
	.align		4
        /*0020*/ 	.word	0x00000000
	.align		4
        /*0024*/ 	.word	0xfffffffd
	.align		4
        /*0028*/ 	.word	0x00000000
	.align		4
        /*002c*/ 	.word	0xfffffffc


//--------------------- .nv.constant4             --------------------------
	.section	.nv.constant4,"a",@progbits
	.align	8
	.align		8
.nv.constant4:
        /*0000*/ 	.dword	vprintf
	.align		8
        /*0008*/ 	.dword	$str
	.align		8
        /*0010*/ 	.dword	$str$1
	.align		8
        /*0018*/ 	.dword	$str$2
	.align		8
        /*0020*/ 	.dword	$str$3
	.align		8
        /*0028*/ 	.dword	$str$4
	.align		8
        /*0030*/ 	.dword	$str$5


//--------------------- .text._Z8mat_multP6matrixS0_S0_ --------------------------
	.section	.text._Z8mat_multP6matrixS0_S0_,"ax",@progbits
	.align	128
        .global         _Z8mat_multP6matrixS0_S0_
        .type           _Z8mat_multP6matrixS0_S0_,@function
        .size           _Z8mat_multP6matrixS0_S0_,(.L_x_73 - _Z8mat_multP6matrixS0_S0_)
        .other          _Z8mat_multP6matrixS0_S0_,@"STO_CUDA_ENTRY STV_DEFAULT"
_Z8mat_multP6matrixS0_S0_:
.text._Z8mat_multP6matrixS0_S0_:
[----:B------:R-:W0:Y:S08]  /*0000*/  LDC R1, c[0x0][0x37c] ;  /* 0x0000df00ff017b82 */ /* 0x000e300000000800 */
[----:B------:R-:W1:Y:S01]  /*0010*/  LDC.64 R12, c[0x0][0x388] ;  /* 0x0000e200ff0c7b82 */ /* 0x000e620000000a00 */
[----:B------:R-:W1:Y:S01]  /*0020*/  LDCU.64 UR36, c[0x0][0x358] ;  /* 0x00006b00ff2477ac */ /* 0x000e620008000a00 */
[----:B0-----:R-:W-:-:S06]  /*0030*/  IADD3 R1, PT, PT, R1, -0x10, RZ ;  /* 0xfffffff001017810 */ /* 0x001fcc0007ffe0ff */
[----:B------:R-:W0:Y:S01]  /*0040*/  LDC.64 R8, c[0x0][0x380] ;  /* 0x0000e000ff087b82 */ /* 0x000e220000000a00 */
[----:B-1----:R-:W2:Y:S04]  /*0050*/  LDG.E R0, desc[UR36][R12.64+0x4] ;  /* 0x000004240c007981 */ /* 0x002ea8000c1e1900 */
[----:B0-----:R-:W2:Y:S01]  /*0060*/  LDG.E R17, desc[UR36][R8.64] ;  /* 0x0000002408117981 */ /* 0x001ea2000c1e1900 */
[----:B------:R-:W0:Y:S01]  /*0070*/  LDCU UR4, c[0x0][0x2f8] ;  /* 0x00005f00ff0477ac */ /* 0x000e220008000800 */
[----:B------:R-:W1:Y:S01]  /*0080*/  LDCU UR5, c[0x0][0x2fc] ;  /* 0x00005f80ff0577ac */ /* 0x000e620008000800 */
[----:B0-----:R-:W-:-:S04]  /*0090*/  IADD3 R2, P1, PT, R1, UR4, RZ ;  /* 0x0000000401027c10 */ /* 0x001fc8000ff3e0ff */
[----:B-1----:R-:W-:Y:S02]  /*00a0*/  IADD3.X R22, PT, PT, RZ, UR5, RZ, P1, !PT ;  /* 0x00000005ff167c10 */ /* 0x002fe40008ffe4ff */
[----:B--2---:R-:W-:-:S13]  /*00b0*/  ISETP.NE.AND P0, PT, R17, R0, PT ;  /* 0x000000001100720c */ /* 0x004fda0003f05270 */
[----:B------:R-:W-:Y:S05]  /*00c0*/  @P0 BRA `(.L_x_0) ;  /* 0x0000001400b40947 */ /* 0x000fea0003800000 */
[----:B------:R-:W2:Y:S04]  /*00d0*/  LDG.E R16, desc[UR36][R8.64+0x4] ;  /* 0x0000042408107981 */ /* 0x000ea8000c1e1900 */
[----:B------:R-:W2:Y:S01]  /*00e0*/  LDG.E R19, desc[UR36][R12.64] ;  /* 0x000000240c137981 */ /* 0x000ea2000c1e1900 */
[----:B------:R-:W-:Y:S01]  /*00f0*/  MOV R18, R17 ;  /* 0x0000001100127202 */ /* 0x000fe20000000f00 */
[----:B------:R-:W0:Y:S01]  /*0100*/  LDCU.64 UR4, c[0x4][0x20] ;  /* 0x01000400ff0477ac */ /* 0x000e220008000a00 */
[----:B------:R-:W-:Y:S02]  /*0110*/  MOV R23, 0x0 ;  /* 0x0000000000177802 */ /* 0x000fe40000000f00 */
[----:B------:R-:W-:Y:S02]  /*0120*/  MOV R6, R2 ;  /* 0x0000000200067202 */ /* 0x000fe40000000f00 */
[----:B------:R1:W3:Y:S01]  /*0130*/  LDC.64 R10, c[0x4][R23] ;  /* 0x01000000170a7b82 */ /* 0x0002e20000000a00 */
[----:B------:R-:W-:-:S02]  /*0140*/  MOV R7, R22 ;  /* 0x0000001600077202 */ /* 0x000fc40000000f00 */
[----:B0-----:R-:W-:Y:S02]  /*0150*/  MOV R4, UR4 ;  /* 0x0000000400047c02 */ /* 0x001fe40008000f00 */
[----:B------:R-:W-:Y:S01]  /*0160*/  MOV R5, UR5 ;  /* 0x0000000500057c02 */ /* 0x000fe20008000f00 */
[----:B--23--:R1:W-:Y:S06]  /*0170*/  STL.128 [R1], R16 ;  /* 0x0000001001007387 */ /* 0x00c3ec0000100c00 */
[----:B------:R-:W-:-:S07]  /*0180*/  LEPC R20, `(.L_x_1) ;  /* 0x000000001014794e */ /* 0x000fce0000000000 */
[----:B-1----:R-:W-:Y:S05]  /*0190*/  CALL.ABS.NOINC R10 ;  /* 0x000000000a007343 */ /* 0x002fea0003c00000 */
.L_x_1:
[----:B------:R-:W0:Y:S01]  /*01a0*/  LDC.64 R8, c[0x0][0x390] ;  /* 0x0000e400ff087b82 */ /* 0x000e220000000a00 */
[----:B------:R-:W1:Y:S01]  /*01b0*/  LDCU.64 UR4, c[0x4][0x28] ;  /* 0x01000500ff0477ac */ /* 0x000e620008000a00 */
[----:B0-----:R-:W2:Y:S06]  /*01c0*/  LDG.E.64 R8, desc[UR36][R8.64] ;  /* 0x0000002408087981 */ /* 0x001eac000c1e1b00 */
[----:B------:R0:W3:Y:S01]  /*01d0*/  LDC.64 R10, c[0x4][R23] ;  /* 0x01000000170a7b82 */ /* 0x0000e20000000a00 */
[----:B-1----:R-:W-:Y:S02]  /*01e0*/  MOV R4, UR4 ;  /* 0x0000000400047c02 */ /* 0x002fe40008000f00 */
[----:B------:R-:W-:-:S02]  /*01f0*/  MOV R5, UR5 ;  /* 0x0000000500057c02 */ /* 0x000fc40008000f00 */
[----:B------:R-:W-:Y:S02]  /*0200*/  MOV R6, R2 ;  /* 0x0000000200067202 */ /* 0x000fe40000000f00 */
[----:B------:R-:W-:Y:S01]  /*0210*/  MOV R7, R22 ;  /* 0x0000001600077202 */ /* 0x000fe20000000f00 */
[----:B--23--:R0:W-:Y:S06]  /*0220*/  STL.64 [R1], R8 ;  /* 0x0000000801007387 */ /* 0x00c1ec0000100a00 */
[----:B------:R-:W-:-:S07]  /*0230*/  LEPC R20, `(.L_x_2) ;  /* 0x000000001014794e */ /* 0x000fce0000000000 */
[----:B0-----:R-:W-:Y:S05]  /*0240*/  CALL.ABS.NOINC R10 ;  /* 0x000000000a007343 */ /* 0x001fea0003c00000 */
.L_x_2:
[----:B------:R-:W0:Y:S02]  /*0250*/  LDC.64 R2, c[0x0][0x390] ;  /* 0x0000e400ff027b82 */ /* 0x000e240000000a00 */
[----:B0-----:R-:W2:Y:S02]  /*0260*/  LDG.E R0, desc[UR36][R2.64+0x4] ;  /* 0x0000042402007981 */ /* 0x001ea4000c1e1900 */
[----:B--2---:R-:W-:-:S13]  /*0270*/  ISETP.GE.AND P0, PT, R0, 0x1, PT ;  /* 0x000000010000780c */ /* 0x004fda0003f06270 */
[----:B------:R-:W-:Y:S05]  /*0280*/  @!P0 EXIT ;  /* 0x000000000000894d */ /* 0x000fea0003800000 */
[----:B------:R-:W-:Y:S02]  /*0290*/  ISETP.GT.AND P0, PT, R17, RZ, PT ;  /* 0x000000ff1100720c */ /* 0x000fe40003f04270 */
[----:B------:R-:W-:-:S11]  /*02a0*/  MOV R5, R0 ;  /* 0x0000000000057202 */ /* 0x000fd60000000f00 */
[----:B------:R-:W-:Y:S05]  /*02b0*/  @P0 BRA `(.L_x_3) ;  /* 0x0000000000600947 */ /* 0x000fea0003800000 */
[----:B------:R0:W5:Y:S01]  /*02c0*/  LDG.E R2, desc[UR36][R2.64] ;  /* 0x0000002402027981 */ /* 0x000162000c1e1900 */
[----:B------:R-:W-:-:S07]  /*02d0*/  HFMA2 R0, -RZ, RZ, 0, 0 ;  /* 0x00000000ff007431 */ /* 0x000fce00000001ff */
.L_x_8:
[----:B-----5:R-:W-:Y:S01]  /*02e0*/  ISETP.GE.AND P0, PT, R2, 0x1, PT ;  /* 0x000000010200780c */ /* 0x020fe20003f06270 */
[----:B------:R-:W-:-:S12]  /*02f0*/  BSSY.RECONVERGENT B0, `(.L_x_4) ;  /* 0x0000010000007945 */ /* 0x000fd80003800200 */
[----:B-1----:R-:W-:Y:S05]  /*0300*/  @!P0 BRA `(.L_x_5) ;  /* 0x0000000000388947 */ /* 0x002fea0003800000 */
[----:B------:R-:W1:Y:S01]  /*0310*/  LDC.64 R4, c[0x0][0x390] ;  /* 0x0000e400ff047b82 */ /* 0x000e620000000a00 */
[----:B------:R-:W-:Y:S01]  /*0320*/  HFMA2 R7, -RZ, RZ, 0, 0 ;  /* 0x00000000ff077431 */ /* 0x000fe200000001ff */
[----:B------:R-:W-:Y:S06]  /*0330*/  BSSY.RECONVERGENT B1, `(.L_x_6) ;  /* 0x000000a000017945 */ /* 0x000fec0003800200 */
.L_x_7:
[----:B-1----:R-:W2:Y:S04]  /*0340*/  LDG.E R6, desc[UR36][R4.64+0x4] ;  /* 0x0000042404067981 */ /* 0x002ea8000c1e1900 */
[----:B0-----:R-:W3:Y:S01]  /*0350*/  LDG.E.64 R2, desc[UR36][R4.64+0x8] ;  /* 0x0000082404027981 */ /* 0x001ee2000c1e1b00 */
[----:B--2---:R-:W-:-:S04]  /*0360*/  IMAD R9, R6, R7, R0 ;  /* 0x0000000706097224 */ /* 0x004fc800078e0200 */
[----:B---3--:R-:W-:-:S05]  /*0370*/  IMAD.WIDE R2, R9, 0x8, R2 ;  /* 0x0000000809027825 */ /* 0x008fca00078e0202 */
[----:B------:R0:W-:Y:S04]  /*0380*/  ST.E.64 desc[UR36][R2.64], RZ ;  /* 0x000000ff02007985 */ /* 0x0001e8000c101b24 */
[----:B0-----:R-:W2:Y:S01]  /*0390*/  LDG.E R2, desc[UR36][R4.64] ;  /* 0x0000002404027981 */ /* 0x001ea2000c1e1900 */
[----:B------:R-:W-:-:S04]  /*03a0*/  IADD3 R7, PT, PT, R7, 0x1, RZ ;  /* 0x0000000107077810 */ /* 0x000fc80007ffe0ff */
[----:B--2---:R-:W-:-:S13]  /*03b0*/  ISETP.GE.AND P0, PT, R7, R2, PT ;  /* 0x000000020700720c */ /* 0x004fda0003f06270 */
[----:B------:R-:W-:Y:S05]  /*03c0*/  @!P0 BRA `(.L_x_7) ;  /* 0xfffffffc00dc8947 */ /* 0x000fea000383ffff */
[----:B------:R-:W-:Y:S05]  /*03d0*/  BSYNC.RECONVERGENT B1 ;  /* 0x0000000000017941 */ /* 0x000fea0003800200 */
.L_x_6:
[----:B------:R1:W5:Y:S02]  /*03e0*/  LDG.E R5, desc[UR36][R4.64+0x4] ;  /* 0x0000042404057981 */ /* 0x000364000c1e1900 */
.L_x_5:
[----:B------:R-:W-:Y:S05]  /*03f0*/  BSYNC.RECONVERGENT B0 ;  /* 0x0000000000007941 */ /* 0x000fea0003800200 */
.L_x_4:
[----:B------:R-:W-:-:S04]  /*0400*/  IADD3 R0, PT, PT, R0, 0x1, RZ ;  /* 0x0000000100007810 */ /* 0x000fc80007ffe0ff */
[----:B-----5:R-:W-:-:S13]  /*0410*/  ISETP.GE.AND P0, PT, R0, R5, PT ;  /* 0x000000050000720c */ /* 0x020fda0003f06270 */
[----:B------:R-:W-:Y:S05]  /*0420*/  @!P0 BRA `(.L_x_8) ;  /* 0xfffffffc00ac8947 */ /* 0x000fea000383ffff */
[----:B------:R-:W-:Y:S05]  /*0430*/  EXIT ;  /* 0x000000000000794d */ /* 0x000fea0003800000 */
.L_x_3:
[----:B------:R0:W5:Y:S01]  /*0440*/  LDG.E R4, desc[UR36][R2.64] ;  /* 0x0000002402047981 */ /* 0x000162000c1e1900 */
[C---:B------:R-:W-:Y:S02]  /*0450*/  LOP3.LUT R9, R17.reuse, 0x7ffffff8, RZ, 0xc0, !PT ;  /* 0x7ffffff811097812 */ /* 0x040fe400078ec0ff */
[----:B------:R-:W-:Y:S02]  /*0460*/  LOP3.LUT R0, R17, 0x7, RZ, 0xc0, !PT ;  /* 0x0000000711007812 */ /* 0x000fe400078ec0ff */
[----:B------:R-:W-:Y:S02]  /*0470*/  MOV R8, RZ ;  /* 0x000000ff00087202 */ /* 0x000fe40000000f00 */
[----:B------:R-:W-:-:S07]  /*0480*/  IADD3 R9, PT, PT, -R9, RZ, RZ ;  /* 0x000000ff09097210 */ /* 0x000fce0007ffe1ff */
.L_x_18:
[----:B-----5:R-:W-:Y:S01]  /*0490*/  ISETP.GE.AND P0, PT, R4, 0x1, PT ;  /* 0x000000010400780c */ /* 0x020fe20003f06270 */
[----:B------:R-:W-:-:S12]  /*04a0*/  BSSY.RECONVERGENT B0, `(.L_x_9) ;  /* 0x000012b000007945 */ /* 0x000fd80003800200 */
[----:B-1----:R-:W-:Y:S05]  /*04b0*/  @!P0 BRA `(.L_x_10) ;  /* 0x0000001000a48947 */ /* 0x002fea0003800000 */
[----:B------:R-:W-:Y:S01]  /*04c0*/  HFMA2 R11, -RZ, RZ, 0, 0 ;  /* 0x00000000ff0b7431 */ /* 0x000fe200000001ff */
[----:B------:R-:W-:Y:S06]  /*04d0*/  BSSY.RECONVERGENT B1, `(.L_x_11) ;  /* 0x0000126000017945 */ /* 0x000fec0003800200 */
.L_x_17:
[----:B0-----:R-:W0:Y:S02]  /*04e0*/  LDC.64 R2, c[0x0][0x390] ;  /* 0x0000e400ff027b82 */ /* 0x001e240000000a00 */
[----:B0-----:R-:W2:Y:S04]  /*04f0*/  LDG.E R6, desc[UR36][R2.64+0x4] ;  /* 0x0000042402067981 */ /* 0x001ea8000c1e1900 */
[----:B------:R-:W3:Y:S01]  /*0500*/  LDG.E.64 R4, desc[UR36][R2.64+0x8] ;  /* 0x0000082402047981 */ /* 0x000ee2000c1e1b00 */
[----:B------:R-:W-:Y:S02]  /*0510*/  ISETP.GE.U32.AND P1, PT, R17, 0x8, PT ;  /* 0x000000081100780c */ /* 0x000fe40003f26070 */
[----:B------:R-:W-:Y:S01]  /*0520*/  ISETP.NE.AND P0, PT, R0, RZ, PT ;  /* 0x000000ff0000720c */ /* 0x000fe20003f05270 */
[----:B--2---:R-:W-:-:S04]  /*0530*/  IMAD R7, R6, R11, R8 ;  /* 0x0000000b06077224 */ /* 0x004fc800078e0208 */
[----:B---3--:R-:W-:-:S05]  /*0540*/  IMAD.WIDE R4, R7, 0x8, R4 ;  /* 0x0000000807047825 */ /* 0x008fca00078e0204 */
[----:B------:R0:W-:Y:S01]  /*0550*/  ST.E.64 desc[UR36][R4.64], RZ ;  /* 0x000000ff04007985 */ /* 0x0001e2000c101b24 */
[----:B------:R-:W-:Y:S05]  /*0560*/  @!P1 BRA `(.L_x_12) ;  /* 0x0000000800409947 */ /* 0x000fea0003800000 */
[----:B------:R-:W-:Y:S01]  /*0570*/  BSSY.RECONVERGENT B2, `(.L_x_12) ;  /* 0x000008f000027945 */ /* 0x000fe20003800200 */
[----:B------:R-:W-:-:S07]  /*0580*/  MOV R10, R9 ;  /* 0x00000009000a7202 */ /* 0x000fce0000000f00 */
.L_x_13:
[----:B01----:R-:W0:Y:S01]  /*0590*/  LDC.64 R4, c[0x0][0x380] ;  /* 0x0000e000ff047b82 */ /* 0x003e220000000a00 */
[----:B------:R-:W2:Y:S04]  /*05a0*/  LDG.E R21, desc[UR36][R2.64+0x4] ;  /* 0x0000042402157981 */ /* 0x000ea8000c1e1900 */
[----:B------:R-:W3:Y:S03]  /*05b0*/  LDG.E.64 R12, desc[UR36][R2.64+0x8] ;  /* 0x00000824020c7981 */ /* 0x000ee6000c1e1b00 */
[----:B------:R-:W1:Y:S01]  /*05c0*/  LDC.64 R6, c[0x0][0x388] ;  /* 0x0000e200ff067b82 */ /* 0x000e620000000a00 */
[----:B0-----:R-:W4:Y:S04]  /*05d0*/  LDG.E R16, desc[UR36][R4.64+0x4] ;  /* 0x0000042404107981 */ /* 0x001f28000c1e1900 */
[----:B------:R-:W5:Y:S04]  /*05e0*/  LDG.E.64 R18, desc[UR36][R4.64+0x8] ;  /* 0x0000082404127981 */ /* 0x000f68000c1e1b00 */
[----:B-1----:R-:W5:Y:S04]  /*05f0*/  LDG.E R20, desc[UR36][R6.64+0x4] ;  /* 0x0000042406147981 */ /* 0x002f68000c1e1900 */
[----:B------:R-:W5:Y:S01]  /*0600*/  LDG.E.64 R14, desc[UR36][R6.64+0x8] ;  /* 0x00000824060e7981 */ /* 0x000f62000c1e1b00 */
[----:B--2---:R-:W-:-:S04]  /*0610*/  IMAD R23, R21, R11, R8 ;  /* 0x0000000b15177224 */ /* 0x004fc800078e0208 */
[----:B---3--:R-:W-:-:S04]  /*0620*/  IMAD.WIDE R12, R23, 0x8, R12 ;  /* 0x00000008170c7825 */ /* 0x008fc800078e020c */
[----:B----4-:R-:W-:-:S04]  /*0630*/  IMAD R21, R16, R11, R8 ;  /* 0x0000000b10157224 */ /* 0x010fc800078e0208 */
[----:B-----5:R-:W-:-:S04]  /*0640*/  IMAD.WIDE R18, R21, 0x8, R18 ;  /* 0x0000000815127825 */ /* 0x020fc800078e0212 */
[----:B------:R-:W-:Y:S02]  /*0650*/  IMAD R25, R20, R8, R11 ;  /* 0x0000000814197224 */ /* 0x000fe400078e020b */
[----:B------:R-:W2:Y:S02]  /*0660*/  LD.E.64 R18, desc[UR36][R18.64] ;  /* 0x0000002412127980 */ /* 0x000ea4000c101b00 */
[----:B------:R-:W-:Y:S02]  /*0670*/  IMAD.WIDE R24, R25, 0x8, R14 ;  /* 0x0000000819187825 */ /* 0x000fe400078e020e */
[----:B------:R-:W2:Y:S04]  /*0680*/  LD.E.64 R14, desc[UR36][R12.64] ;  /* 0x000000240c0e7980 */ /* 0x000ea8000c101b00 */
[----:B------:R-:W2:Y:S02]  /*0690*/  LD.E.64 R24, desc[UR36][R24.64] ;  /* 0x0000002418187980 */ /* 0x000ea4000c101b00 */
[----:B--2---:R-:W-:-:S07]  /*06a0*/  DFMA R26, R18, R24, R14 ;  /* 0x00000018121a722b */ /* 0x004fce000000000e */
[----:B------:R0:W-:Y:S04]  /*06b0*/  ST.E.64 desc[UR36][R12.64], R26 ;  /* 0x0000001a0c007985 */ /* 0x0001e8000c101b24 */
[----:B------:R-:W2:Y:S04]  /*06c0*/  LDG.E R16, desc[UR36][R4.64+0x4] ;  /* 0x0000042404107981 */ /* 0x000ea8000c1e1900 */
[----:B------:R-:W3:Y:S04]  /*06d0*/  LDG.E R28, desc[UR36][R6.64+0x4] ;  /* 0x00000424061c7981 */ /* 0x000ee8000c1e1900 */
[----:B------:R-:W4:Y:S04]  /*06e0*/  LDG.E R18, desc[UR36][R2.64+0x4] ;  /* 0x0000042402127981 */ /* 0x000f28000c1e1900 */
[----:B------:R-:W5:Y:S04]  /*06f0*/  LDG.E.64 R22, desc[UR36][R4.64+0x8] ;  /* 0x0000082404167981 */ /* 0x000f68000c1e1b00 */
[----:B------:R-:W5:Y:S04]  /*0700*/  LDG.E.64 R20, desc[UR36][R6.64+0x8] ;  /* 0x0000082406147981 */ /* 0x000f68000c1e1b00 */
[----:B------:R-:W0:Y:S01]  /*0710*/  LDG.E.64 R14, desc[UR36][R2.64+0x8] ;  /* 0x00000824020e7981 */ /* 0x000e22000c1e1b00 */
[----:B--2---:R-:W-:-:S02]  /*0720*/  IMAD R29, R16, R11, R8 ;  /* 0x0000000b101d7224 */ /* 0x004fc400078e0208 */
[----:B---3--:R-:W-:Y:S02]  /*0730*/  IMAD R19, R28, R8, R11 ;  /* 0x000000081c137224 */ /* 0x008fe400078e020b */
[----:B----4-:R-:W-:Y:S02]  /*0740*/  IMAD R25, R18, R11, R8 ;  /* 0x0000000b12197224 */ /* 0x010fe400078e0208 */
[----:B-----5:R-:W-:-:S04]  /*0750*/  IMAD.WIDE R22, R29, 0x8, R22 ;  /* 0x000000081d167825 */ /* 0x020fc800078e0216 */
[----:B------:R-:W-:Y:S02]  /*0760*/  IMAD.WIDE R20, R19, 0x8, R20 ;  /* 0x0000000813147825 */ /* 0x000fe400078e0214 */
[----:B------:R-:W2:Y:S02]  /*0770*/  LD.E.64 R22, desc[UR36][R22.64] ;  /* 0x0000002416167980 */ /* 0x000ea4000c101b00 */
[----:B0-----:R-:W-:Y:S02]  /*0780*/  IMAD.WIDE R12, R25, 0x8, R14 ;  /* 0x00000008190c7825 */ /* 0x001fe400078e020e */
        /* <DEDUP_REMOVED lines=94> */
[----:B------:R-:W5:Y:S01]  /*0d70*/  LDG.E.64 R14, desc[UR36][R2.64+0x8] ;  /* 0x00000824020e7981 */ /* 0x000f62000c1e1b00 */
[----:B--2---:R-:W-:-:S02]  /*0d80*/  IMAD R25, R16, R11, R8 ;  /* 0x0000000b10197224 */ /* 0x004fc400078e0208 */
[----:B---3--:R-:W-:Y:S02]  /*0d90*/  IMAD R19, R28, R8, R11 ;  /* 0x000000081c137224 */ /* 0x008fe400078e020b */
[----:B----4-:R-:W-:Y:S02]  /*0da0*/  IMAD R29, R29, R11, R8 ;  /* 0x0000000b1d1d7224 */ /* 0x010fe400078e0208 */
[----:B-----5:R-:W-:-:S04]  /*0db0*/  IMAD.WIDE R22, R25, 0x8, R22 ;  /* 0x0000000819167825 */ /* 0x020fc800078e0216 */
[----:B------:R-:W-:Y:S02]  /*0dc0*/  IMAD.WIDE R20, R19, 0x8, R20 ;  /* 0x0000000813147825 */ /* 0x000fe400078e0214 */
[----:B------:R-:W2:Y:S02]  /*0dd0*/  LD.E.64 R22, desc[UR36][R22.64] ;  /* 0x0000002416167980 */ /* 0x000ea4000c101b00 */
[----:B------:R-:W-:Y:S02]  /*0de0*/  IMAD.WIDE R14, R29, 0x8, R14 ;  /* 0x000000081d0e7825 */ /* 0x000fe400078e020e */
[----:B------:R-:W2:Y:S04]  /*0df0*/  LD.E.64 R20, desc[UR36][R20.64] ;  /* 0x0000002414147980 */ /* 0x000ea8000c101b00 */
[----:B------:R-:W2:Y:S01]  /*0e00*/  LD.E.64 R4, desc[UR36][R14.64] ;  /* 0x000000240e047980 */ /* 0x000ea2000c101b00 */
[----:B------:R-:W-:-:S04]  /*0e10*/  IADD3 R10, PT, PT, R10, 0x8, RZ ;  /* 0x000000080a0a7810 */ /* 0x000fc80007ffe0ff */
[----:B------:R-:W-:Y:S01]  /*0e20*/  ISETP.NE.AND P1, PT, R10, RZ, PT ;  /* 0x000000ff0a00720c */ /* 0x000fe20003f25270 */
[----:B--2---:R-:W-:-:S07]  /*0e30*/  DFMA R4, R22, R20, R4 ;  /* 0x000000141604722b */ /* 0x004fce0000000004 */
[----:B------:R1:W-:Y:S05]  /*0e40*/  ST.E.64 desc[UR36][R14.64], R4 ;  /* 0x000000040e007985 */ /* 0x0003ea000c101b24 */
[----:B------:R-:W-:Y:S05]  /*0e50*/  @P1 BRA `(.L_x_13) ;  /* 0xfffffff400cc1947 */ /* 0x000fea000383ffff */
[----:B------:R-:W-:Y:S05]  /*0e60*/  BSYNC.RECONVERGENT B2 ;  /* 0x0000000000027941 */ /* 0x000fea0003800200 */
.L_x_12:
[----:B------:R-:W-:Y:S05]  /*0e70*/  @!P0 BRA `(.L_x_14) ;  /* 0x00000008001c8947 */ /* 0x000fea0003800000 */
[----:B01----:R-:W-:-:S04]  /*0e80*/  IADD3 R4, PT, PT, R0, -0x1, RZ ;  /* 0xffffffff00047810 */ /* 0x003fc80007ffe0ff */
[----:B------:R-:W-:-:S13]  /*0e90*/  ISETP.GE.U32.AND P0, PT, R4, 0x3, PT ;  /* 0x000000030400780c */ /* 0x000fda0003f06070 */
[----:B------:R-:W-:Y:S05]  /*0ea0*/  @!P0 BRA `(.L_x_15) ;  /* 0x0000000400188947 */ /* 0x000fea0003800000 */
[----:B------:R-:W0:Y:S01]  /*0eb0*/  LDC.64 R4, c[0x0][0x380] ;  /* 0x0000e000ff047b82 */ /* 0x000e220000000a00 */
        /* <DEDUP_REMOVED lines=66> */
[----:B------:R-:W2:Y:S02]  /*12e0*/  LD.E.64 R4, desc[UR36][R14.64] ;  /* 0x000000240e047980 */ /* 0x000ea4000c101b00 */
[----:B--2---:R-:W-:-:S07]  /*12f0*/  DFMA R4, R18, R20, R4 ;  /* 0x000000141204722b */ /* 0x004fce0000000004 */
[----:B------:R0:W-:Y:S04]  /*1300*/  ST.E.64 desc[UR36][R14.64], R4 ;  /* 0x000000040e007985 */ /* 0x0001e8000c101b24 */
.L_x_15:
[----:B0-----:R-:W-:-:S13]  /*1310*/  LOP3.LUT P0, R4, R17, 0x3, RZ, 0xc0, !PT ;  /* 0x0000000311047812 */ /* 0x001fda000780c0ff */
[----:B------:R-:W-:Y:S05]  /*1320*/  @!P0 BRA `(.L_x_14) ;  /* 0x0000000000f08947 */ /* 0x000fea0003800000 */
[----:B------:R-:W-:Y:S02]  /*1330*/  ISETP.NE.AND P0, PT, R4, 0x1, PT ;  /* 0x000000010400780c */ /* 0x000fe40003f05270 */
[----:B------:R-:W-:-:S04]  /*1340*/  LOP3.LUT R5, R17, 0x1, RZ, 0xc0, !PT ;  /* 0x0000000111057812 */ /* 0x000fc800078ec0ff */
[----:B------:R-:W-:-:S07]  /*1350*/  ISETP.NE.U32.AND P1, PT, R5, 0x1, PT ;  /* 0x000000010500780c */ /* 0x000fce0003f25070 */
[----:B------:R-:W-:Y:S06]  /*1360*/  @!P0 BRA `(.L_x_16) ;  /* 0x0000000000908947 */ /* 0x000fec0003800000 */
        /* <DEDUP_REMOVED lines=36> */
.L_x_16:
[----:B------:R-:W-:Y:S05]  /*15b0*/  @P1 BRA `(.L_x_14) ;  /* 0x00000000004c1947 */ /* 0x000fea0003800000 */
[----:B------:R-:W1:Y:S01]  /*15c0*/  LDC.64 R18, c[0x0][0x380] ;  /* 0x0000e000ff127b82 */ /* 0x000e620000000a00 */
[----:B0-----:R-:W2:Y:S04]  /*15d0*/  LDG.E R15, desc[UR36][R2.64+0x4] ;  /* 0x00000424020f7981 */ /* 0x001ea8000c1e1900 */
[----:B------:R-:W3:Y:S03]  /*15e0*/  LDG.E.64 R4, desc[UR36][R2.64+0x8] ;  /* 0x0000082402047981 */ /* 0x000ee6000c1e1b00 */
[----:B------:R-:W0:Y:S01]  /*15f0*/  LDC.64 R20, c[0x0][0x388] ;  /* 0x0000e200ff147b82 */ /* 0x000e220000000a00 */
[----:B-1----:R-:W4:Y:S04]  /*1600*/  LDG.E R10, desc[UR36][R18.64+0x4] ;  /* 0x00000424120a7981 */ /* 0x002f28000c1e1900 */
[----:B------:R-:W5:Y:S04]  /*1610*/  LDG.E.64 R6, desc[UR36][R18.64+0x8] ;  /* 0x0000082412067981 */ /* 0x000f68000c1e1b00 */
[----:B0-----:R-:W5:Y:S04]  /*1620*/  LDG.E R14, desc[UR36][R20.64+0x4] ;  /* 0x00000424140e7981 */ /* 0x001f68000c1e1900 */
        /* <DEDUP_REMOVED lines=12> */
.L_x_14:
[----:B012---:R-:W2:Y:S01]  /*16f0*/  LDG.E R4, desc[UR36][R2.64] ;  /* 0x0000002402047981 */ /* 0x007ea2000c1e1900 */
[----:B------:R-:W-:-:S04]  /*1700*/  IADD3 R11, PT, PT, R11, 0x1, RZ ;  /* 0x000000010b0b7810 */ /* 0x000fc80007ffe0ff */
[----:B--2---:R-:W-:-:S13]  /*1710*/  ISETP.GE.AND P0, PT, R11, R4, PT ;  /* 0x000000040b00720c */ /* 0x004fda0003f06270 */
[----:B------:R-:W-:Y:S05]  /*1720*/  @!P0 BRA `(.L_x_17) ;  /* 0xffffffec006c8947 */ /* 0x000fea000383ffff */
[----:B------:R-:W-:Y:S05]  /*1730*/  BSYNC.RECONVERGENT B1 ;  /* 0x0000000000017941 */ /* 0x000fea0003800200 */
.L_x_11:
[----:B------:R1:W5:Y:S02]  /*1740*/  LDG.E R5, desc[UR36][R2.64+0x4] ;  /* 0x0000042402057981 */ /* 0x000364000c1e1900 */
.L_x_10:
[----:B------:R-:W-:Y:S05]  /*1750*/  BSYNC.RECONVERGENT B0 ;  /* 0x0000000000007941 */ /* 0x000fea0003800200 */
.L_x_9:
[----:B------:R-:W-:-:S04]  /*1760*/  IADD3 R8, PT, PT, R8, 0x1, RZ ;  /* 0x0000000108087810 */ /* 0x000fc80007ffe0ff */
[----:B-----5:R-:W-:-:S13]  /*1770*/  ISETP.GE.AND P0, PT, R8, R5, PT ;  /* 0x000000050800720c */ /* 0x020fda0003f06270 */
[----:B------:R-:W-:Y:S05]  /*1780*/  @!P0 BRA `(.L_x_18) ;  /* 0xffffffec00408947 */ /* 0x000fea000383ffff */
[----:B------:R-:W-:Y:S05]  /*1790*/  EXIT ;  /* 0x000000000000794d */ /* 0x000fea0003800000 */
.L_x_0:
[----:B------:R-:W-:Y:S01]  /*17a0*/  MOV R0, 0x0 ;  /* 0x0000000000007802 */ /* 0x000fe20000000f00 */
[----:B------:R-:W0:Y:S01]  /*17b0*/  LDCU.64 UR4, c[0x4][0x30] ;  /* 0x01000600ff0477ac */ /* 0x000e220008000a00 */
[----:B------:R-:W-:Y:S02]  /*17c0*/  CS2R R6, SRZ ;  /* 0x0000000000067805 */ /* 0x000fe4000001ff00 */
[----:B------:R1:W2:Y:S01]  /*17d0*/  LDC.64 R2, c[0x4][R0] ;  /* 0x0100000000027b82 */ /* 0x0002a20000000a00 */
[----:B0-----:R-:W-:Y:S02]  /*17e0*/  MOV R4, UR4 ;  /* 0x0000000400047c02 */ /* 0x001fe40008000f00 */
[----:B-1----:R-:W-:-:S07]  /*17f0*/  MOV R5, UR5 ;  /* 0x0000000500057c02 */ /* 0x002fce0008000f00 */
[----:B------:R-:W-:-:S07]  /*1800*/  LEPC R20, `(.L_x_19) ;  /* 0x000000001014794e */ /* 0x000fce0000000000 */
[----:B--2---:R-:W-:Y:S05]  /*1810*/  CALL.ABS.NOINC R2 ;  /* 0x0000000002007343 */ /* 0x004fea0003c00000 */
.L_x_19:
[----:B------:R-:W-:Y:S05]  /*1820*/  EXIT ;  /* 0x000000000000794d */ /* 0x000fea0003800000 */
.L_x_20:
[----:B------:R-:W-:-:S00]  /*1830*/  BRA `(.L_x_20) ;  /* 0xfffffffc00fc7947 */ /* 0x000fc0000383ffff */
[----:B------:R-:W-:-:S00]  /*1840*/  NOP ;  /* 0x0000000000007918 */ /* 0x000fc00000000000 */
        /* <DEDUP_REMOVED lines=11> */
.L_x_73:


//--------------------- .text._Z10d_printMatP6matrix --------------------------
	.section	.text._Z10d_printMatP6matrix,"ax",@progbits
	.align	128
        .global         _Z10d_printMatP6matrix
        .type           _Z10d_printMatP6matrix,@function
        .size           _Z10d_printMatP6matrix,(.L_x_74 - _Z10d_printMatP6matrix)
        .other          _Z10d_printMatP6matrix,@"STO_CUDA_ENTRY STV_DEFAULT"
_Z10d_printMatP6matrix:
.text._Z10d_printMatP6matrix:
[----:B------:R-:W0:Y:S08]  /*0000*/  LDC R1, c[0x0][0x37c] ;  /* 0x0000df00ff017b82 */ /* 0x000e300000000800 */
[----:B------:R-:W1:Y:S01]  /*0010*/  LDC.64 R22, c[0x0][0x380] ;  /* 0x0000e000ff167b82 */ /* 0x000e620000000a00 */
[----:B------:R-:W1:Y:S01]  /*0020*/  LDCU.64 UR36, c[0x0][0x358] ;  /* 0x00006b00ff2477ac */ /* 0x000e620008000a00 */
[----:B0-----:R-:W-:Y:S01]  /*0030*/  VIADD R1, R1, 0xfffffff8 ;  /* 0xfffffff801017836 */ /* 0x001fe20000000000 */
[----:B------:R-:W0:Y:S01]  /*0040*/  LDCU UR4, c[0x0][0x2f8] ;  /* 0x00005f00ff0477ac */ /* 0x000e220008000800 */
[----:B------:R-:W-:Y:S01]  /*0050*/  MOV R0, 0x0 ;  /* 0x0000000000007802 */ /* 0x000fe20000000f00 */
[----:B------:R-:W2:Y:S01]  /*0060*/  LDCU UR5, c[0x0][0x2fc] ;  /* 0x00005f80ff0577ac */ /* 0x000ea20008000800 */
[----:B------:R-:W3:Y:S01]  /*0070*/  LDCU.64 UR6, c[0x4][0x8] ;  /* 0x01000100ff0677ac */ /* 0x000ee20008000a00 */
[----:B-1----:R-:W4:Y:S01]  /*0080*/  LDG.E.64 R22, desc[UR36][R22.64] ;  /* 0x0000002416167981 */ /* 0x002f22000c1e1b00 */
[----:B------:R1:W1:Y:S01]  /*0090*/  LDC.64 R2, c[0x4][R0] ;  /* 0x0100000000027b82 */ /* 0x0002620000000a00 */
[----:B0-----:R-:W-:-:S05]  /*00a0*/  IADD3 R19, P0, PT, R1, UR4, RZ ;  /* 0x0000000401137c10 */ /* 0x001fca000ff1e0ff */
[----:B--2---:R-:W-:Y:S02]  /*00b0*/  IMAD.X R18, RZ, RZ, UR5, P0 ;  /* 0x00000005ff127e24 */ /* 0x004fe400080e06ff */
[----:B---3--:R-:W-:Y:S02]  /*00c0*/  IMAD.U32 R4, RZ, RZ, UR6 ;  /* 0x00000006ff047e24 */ /* 0x008fe4000f8e00ff */
[----:B------:R-:W-:Y:S02]  /*00d0*/  IMAD.U32 R5, RZ, RZ, UR7 ;  /* 0x00000007ff057e24 */ /* 0x000fe4000f8e00ff */
[----:B------:R-:W-:Y:S02]  /*00e0*/  IMAD.MOV.U32 R6, RZ, RZ, R19 ;  /* 0x000000ffff067224 */ /* 0x000fe400078e0013 */
[----:B------:R-:W-:Y:S02]  /*00f0*/  IMAD.MOV.U32 R7, RZ, RZ, R18 ;  /* 0x000000ffff077224 */ /* 0x000fe400078e0012 */
[----:B----4-:R-:W-:-:S02]  /*0100*/  IMAD.MOV.U32 R8, RZ, RZ, R23 ;  /* 0x000000ffff087224 */ /* 0x010fc400078e0017 */
[----:B------:R-:W-:-:S05]  /*0110*/  IMAD.MOV.U32 R9, RZ, RZ, R22 ;  /* 0x000000ffff097224 */ /* 0x000fca00078e0016 */
[----:B-1----:R0:W-:Y:S02]  /*0120*/  STL.64 [R1], R8 ;  /* 0x0000000801007387 */ /* 0x0021e40000100a00 */
[----:B------:R-:W-:-:S07]  /*0130*/  LEPC R20, `(.L_x_21) ;  /* 0x000000001014794e */ /* 0x000fce0000000000 */
[----:B0-----:R-:W-:Y:S05]  /*0140*/  CALL.ABS.NOINC R2 ;  /* 0x0000000002007343 */ /* 0x001fea0003c00000 */
.L_x_21:
[----:B------:R-:W-:-:S13]  /*0150*/  ISETP.GE.AND P0, PT, R22, 0x1, PT ;  /* 0x000000011600780c */ /* 0x000fda0003f06270 */
[----:B------:R-:W-:Y:S05]  /*0160*/  @!P0 BRA `(.L_x_22) ;  /* 0x0000002800708947 */ /* 0x000fea0003800000 */
[----:B------:R-:W-:Y:S01]  /*0170*/  ISETP.GE.AND P0, PT, R23, 0x1, PT ;  /* 0x000000011700780c */ /* 0x000fe20003f06270 */
[----:B------:R-:W-:-:S12]  /*0180*/  BSSY.RECONVERGENT B8, `(.L_x_22) ;  /* 0x000029a000087945 */ /* 0x000fd80003800200 */
[----:B------:R-:W-:Y:S05]  /*0190*/  @!P0 BRA `(.L_x_23) ;  /* 0x00000024007c8947 */ /* 0x000fea0003800000 */
[----:B------:R-:W-:Y:S01]  /*01a0*/  BSSY.RECONVERGENT B7, `(.L_x_24) ;  /* 0x000025d000077945 */ /* 0x000fe20003800200 */
[----:B------:R-:W-:-:S07]  /*01b0*/  IMAD.MOV.U32 R26, RZ, RZ, RZ ;  /* 0x000000ffff1a7224 */ /* 0x000fce00078e00ff */
.L_x_61:
[----:B------:R-:W-:Y:S01]  /*01c0*/  ISETP.GE.U32.AND P0, PT, R23, 0x10, PT ;  /* 0x000000101700780c */ /* 0x000fe20003f06070 */
[----:B------:R-:W-:-:S12]  /*01d0*/  IMAD.MOV.U32 R17, RZ, RZ, RZ ;  /* 0x000000ffff117224 */ /* 0x000fd800078e00ff */
[----:B------:R-:W-:Y:S05]  /*01e0*/  @!P0 BRA `(.L_x_25) ;  /* 0x0000001000b08947 */ /* 0x000fea0003800000 */
[----:B------:R-:W-:Y:S01]  /*01f0*/  LOP3.LUT R16, R23, 0x7ffffff0, RZ, 0xc0, !PT ;  /* 0x7ffffff017107812 */ /* 0x000fe200078ec0ff */
[----:B------:R-:W-:Y:S01]  /*0200*/  BSSY.RECONVERGENT B6, `(.L_x_25) ;  /* 0x000012a000067945 */ /* 0x000fe20003800200 */
[----:B------:R-:W-:-:S03]  /*0210*/  CS2R R24, SRZ ;  /* 0x0000000000187805 */ /* 0x000fc6000001ff00 */
[----:B------:R-:W-:-:S07]  /*0220*/  IMAD.MOV R16, RZ, RZ, -R16 ;  /* 0x000000ffff107224 */ /* 0x000fce00078e0a10 */
.L_x_42:
[----:B------:R-:W0:Y:S01]  /*0230*/  LDC.64 R6, c[0x0][0x380] ;  /* 0x0000e000ff067b82 */ /* 0x000e220000000a00 */
[----:B------:R-:W-:Y:S01]  /*0240*/  MOV R2, 0x0 ;  /* 0x0000000000027802 */ /* 0x000fe20000000f00 */
[----:B------:R-:W1:Y:S01]  /*0250*/  LDCU.64 UR4, c[0x4][0x10] ;  /* 0x01000200ff0477ac */ /* 0x000e620008000a00 */
[----:B0-----:R-:W2:Y:S04]  /*0260*/  LDG.E R0, desc[UR36][R6.64+0x4] ;  /* 0x0000042406007981 */ /* 0x001ea8000c1e1900 */
[----:B------:R-:W3:Y:S01]  /*0270*/  LDG.E.64 R8, desc[UR36][R6.64+0x8] ;  /* 0x0000082406087981 */ /* 0x000ee2000c1e1b00 */
[----:B--2---:R-:W-:-:S04]  /*0280*/  IMAD R3, R0, R26, R25 ;  /* 0x0000001a00037224 */ /* 0x004fc800078e0219 */
[----:B---3--:R-:W-:-:S06]  /*0290*/  IMAD.WIDE R8, R3, 0x8, R8 ;  /* 0x0000000803087825 */ /* 0x008fcc00078e0208 */
[----:B------:R-:W2:Y:S01]  /*02a0*/  LD.E.64 R8, desc[UR36][R8.64] ;  /* 0x0000002408087980 */ /* 0x000ea2000c101b00 */
[----:B------:R-:W0:Y:S01]  /*02b0*/  LDC.64 R2, c[0x4][R2] ;  /* 0x0100000002027b82 */ /* 0x000e220000000a00 */
[----:B------:R-:W-:Y:S01]  /*02c0*/  VIADD R16, R16, 0x10 ;  /* 0x0000001010107836 */ /* 0x000fe20000000000 */
[----:B------:R-:W-:Y:S01]  /*02d0*/  LOP3.LUT R17, R23, 0x7ffffff0, RZ, 0xc0, !PT ;  /* 0x7ffffff017117812 */ /* 0x000fe200078ec0ff */
[----:B-1----:R-:W-:Y:S02]  /*02e0*/  IMAD.U32 R4, RZ, RZ, UR4 ;  /* 0x00000004ff047e24 */ /* 0x002fe4000f8e00ff */
[----:B------:R-:W-:Y:S01]  /*02f0*/  IMAD.U32 R5, RZ, RZ, UR5 ;  /* 0x00000005ff057e24 */ /* 0x000fe2000f8e00ff */
[----:B------:R-:W-:Y:S01]  /*0300*/  ISETP.NE.AND P0, PT, R16, RZ, PT ;  /* 0x000000ff1000720c */ /* 0x000fe20003f05270 */
[----:B------:R-:W-:Y:S02]  /*0310*/  IMAD.MOV.U32 R6, RZ, RZ, R19 ;  /* 0x000000ffff067224 */ /* 0x000fe400078e0013 */
[----:B------:R-:W-:Y:S01]  /*0320*/  IMAD.MOV.U32 R7, RZ, RZ, R18 ;  /* 0x000000ffff077224 */ /* 0x000fe200078e0012 */
[----:B------:R-:W-:Y:S01]  /*0330*/  P2R R27, PR, RZ, 0x1 ;  /* 0x00000001ff1b7803 */ /* 0x000fe20000000000 */
[----:B0-2---:R1:W-:Y:S08]  /*0340*/  STL.64 [R1], R8 ;  /* 0x0000000801007387 */ /* 0x0053f00000100a00 */
[----:B------:R-:W-:-:S07]  /*0350*/  LEPC R20, `(.L_x_26) ;  /* 0x000000001014794e */ /* 0x000fce0000000000 */
[----:B-1----:R-:W-:Y:S05]  /*0360*/  CALL.ABS.NOINC R2 ;  /* 0x0000000002007343 */ /* 0x002fea0003c00000 */
.L_x_26:
[----:B------:R-:W0:Y:S01]  /*0370*/  LDC.64 R4, c[0x0][0x380] ;  /* 0x0000e000ff047b82 */ /* 0x000e220000000a00 */
[----:B------:R-:W1:Y:S01]  /*0380*/  LDCU.64 UR4, c[0x4][0x10] ;  /* 0x01000200ff0477ac */ /* 0x000e620008000a00 */
[----:B0-----:R-:W2:Y:S04]  /*0390*/  LDG.E R7, desc[UR36][R4.64+0x4] ;  /* 0x0000042404077981 */ /* 0x001ea8000c1e1900 */
[----:B------:R-:W3:Y:S01]  /*03a0*/  LDG.E.64 R2, desc[UR36][R4.64+0x8] ;  /* 0x0000082404027981 */ /* 0x000ee2000c1e1b00 */
[----:B--2---:R-:W-:-:S05]  /*03b0*/  IMAD R7, R7, R26, RZ ;  /* 0x0000001a07077224 */ /* 0x004fca00078e02ff */
[----:B------:R-:W-:-:S04]  /*03c0*/  IADD3 R9, P0, PT, R7, R25, RZ ;  /* 0x0000001907097210 */ /* 0x000fc80007f1e0ff */
[----:B------:R-:W-:Y:S02]  /*03d0*/  LEA.HI.X.SX32 R7, R7, R24, 0x1, P0 ;  /* 0x0000001807077211 */ /* 0x000fe400000f0eff */
[----:B---3--:R-:W-:-:S04]  /*03e0*/  LEA R10, P0, R9, R2, 0x3 ;  /* 0x00000002090a7211 */ /* 0x008fc800078018ff */
[----:B------:R-:W-:-:S06]  /*03f0*/  LEA.HI.X R11, R9, R3, R7, 0x3, P0 ;  /* 0x00000003090b7211 */ /* 0x000fcc00000f1c07 */
[----:B------:R-:W2:Y:S01]  /*0400*/  LD.E.64 R10, desc[UR36][R10.64+0x8] ;  /* 0x000008240a0a7980 */ /* 0x000ea2000c101b00 */
[----:B------:R-:W-:Y:S01]  /*0410*/  MOV R2, 0x0 ;  /* 0x0000000000027802 */ /* 0x000fe20000000f00 */
[----:B-1----:R-:W-:Y:S02]  /*0420*/  IMAD.U32 R4, RZ, RZ, UR4 ;  /* 0x00000004ff047e24 */ /* 0x002fe4000f8e00ff */
[----:B------:R-:W-:Y:S01]  /*0430*/  IMAD.U32 R5, RZ, RZ, UR5 ;  /* 0x00000005ff057e24 */ /* 0x000fe2000f8e00ff */
[----:B------:R0:W1:Y:S01]  /*0440*/  LDC.64 R8, c[0x4][R2] ;  /* 0x0100000002087b82 */ /* 0x0000620000000a00 */
[----:B------:R-:W-:Y:S02]  /*0450*/  IMAD.MOV.U32 R6, RZ, RZ, R19 ;  /* 0x000000ffff067224 */ /* 0x000fe400078e0013 */
[----:B------:R-:W-:Y:S01]  /*0460*/  IMAD.MOV.U32 R7, RZ, RZ, R18 ;  /* 0x000000ffff077224 */ /* 0x000fe200078e0012 */
[----:B-12---:R0:W-:Y:S06]  /*0470*/  STL.64 [R1], R10 ;  /* 0x0000000a01007387 */ /* 0x0061ec0000100a00 */
[----:B------:R-:W-:-:S07]  /*0480*/  LEPC R20, `(.L_x_27) ;  /* 0x000000001014794e */ /* 0x000fce0000000000 */
[----:B0-----:R-:W-:Y:S05]  /*0490*/  CALL.ABS.NOINC R8 ;  /* 0x0000000008007343 */ /* 0x001fea0003c00000 */
.L_x_27:
        /* <DEDUP_REMOVED lines=10> */
[----:B------:R0:W3:Y:S01]  /*0540*/  LDC.64 R8, c[0x4][R2] ;  /* 0x0100000002087b82 */ /* 0x0000e20000000a00 */
[----:B-1----:R-:W-:Y:S02]  /*0550*/  IMAD.U32 R4, RZ, RZ, UR4 ;  /* 0x00000004ff047e24 */ /* 0x002fe4000f8e00ff */
[----:B------:R-:W-:Y:S02]  /*0560*/  IMAD.U32 R5, RZ, RZ, UR5 ;  /* 0x00000005ff057e24 */ /* 0x000fe4000f8e00ff */
[----:B------:R-:W-:Y:S02]  /*0570*/  IMAD.MOV.U32 R6, RZ, RZ, R19 ;  /* 0x000000ffff067224 */ /* 0x000fe400078e0013 */
[----:B------:R-:W-:Y:S01]  /*0580*/  IMAD.MOV.U32 R7, RZ, RZ, R18 ;  /* 0x000000ffff077224 */ /* 0x000fe200078e0012 */
[----:B--23--:R0:W-:Y:S06]  /*0590*/  STL.64 [R1], R10 ;  /* 0x0000000a01007387 */ /* 0x00c1ec0000100a00 */
[----:B------:R-:W-:-:S07]  /*05a0*/  LEPC R20, `(.L_x_28) ;  /* 0x000000001014794e */ /* 0x000fce0000000000 */
[----:B0-----:R-:W-:Y:S05]  /*05b0*/  CALL.ABS.NOINC R8 ;  /* 0x0000000008007343 */ /* 0x001fea0003c00000 */
.L_x_28:
        /* <DEDUP_REMOVED lines=18> */
.L_x_29:
        /* <DEDUP_REMOVED lines=18> */
.L_x_30:
        /* <DEDUP_REMOVED lines=18> */
.L_x_31:
        /* <DEDUP_REMOVED lines=18> */
.L_x_32:
        /* <DEDUP_REMOVED lines=18> */
.L_x_33:
        /* <DEDUP_REMOVED lines=18> */
.L_x_34:
        /* <DEDUP_REMOVED lines=18> */
.L_x_35:
        /* <DEDUP_REMOVED lines=18> */
.L_x_36:
        /* <DEDUP_REMOVED lines=18> */
.L_x_37:
        /* <DEDUP_REMOVED lines=18> */
.L_x_38:
        /* <DEDUP_REMOVED lines=18> */
.L_x_39:
        /* <DEDUP_REMOVED lines=18> */
.L_x_40:
        /* <DEDUP_REMOVED lines=10> */
[----:B------:R-:W0:Y:S01]  /*13e0*/  LDC.64 R2, c[0x4][R2] ;  /* 0x0100000002027b82 */ /* 0x000e220000000a00 */
[----:B-1----:R-:W-:Y:S02]  /*13f0*/  IMAD.U32 R4, RZ, RZ, UR4 ;  /* 0x00000004ff047e24 */ /* 0x002fe4000f8e00ff */
[----:B------:R-:W-:Y:S02]  /*1400*/  IMAD.U32 R5, RZ, RZ, UR5 ;  /* 0x00000005ff057e24 */ /* 0x000fe4000f8e00ff */
[----:B------:R-:W-:Y:S02]  /*1410*/  IMAD.MOV.U32 R6, RZ, RZ, R19 ;  /* 0x000000ffff067224 */ /* 0x000fe400078e0013 */
[----:B------:R-:W-:Y:S01]  /*1420*/  IMAD.MOV.U32 R7, RZ, RZ, R18 ;  /* 0x000000ffff077224 */ /* 0x000fe200078e0012 */
[----:B0-2---:R1:W-:Y:S06]  /*1430*/  STL.64 [R1], R8 ;  /* 0x0000000801007387 */ /* 0x0053ec0000100a00 */
[----:B------:R-:W-:-:S07]  /*1440*/  LEPC R20, `(.L_x_41) ;  /* 0x000000001014794e */ /* 0x000fce0000000000 */
[----:B-1----:R-:W-:Y:S05]  /*1450*/  CALL.ABS.NOINC R2 ;  /* 0x0000000002007343 */ /* 0x002fea0003c00000 */
.L_x_41:
[----:B------:R-:W-:Y:S02]  /*1460*/  ISETP.NE.AND P6, PT, R27, RZ, PT ;  /* 0x000000ff1b00720c */ /* 0x000fe40003fc5270 */
[----:B------:R-:W-:-:S05]  /*1470*/  IADD3 R25, P0, PT, R25, 0x10, RZ ;  /* 0x0000001019197810 */ /* 0x000fca0007f1e0ff */
[----:B------:R-:W-:-:S06]  /*1480*/  IMAD.X R24, RZ, RZ, R24, P0 ;  /* 0x000000ffff187224 */ /* 0x000fcc00000e0618 */
[----:B------:R-:W-:Y:S05]  /*1490*/  @P6 BRA `(.L_x_42) ;  /* 0xffffffec00646947 */ /* 0x000fea000383ffff */
[----:B------:R-:W-:Y:S05]  /*14a0*/  BSYNC.RECONVERGENT B6 ;  /* 0x0000000000067941 */ /* 0x000fea0003800200 */
.L_x_25:
[----:B------:R-:W-:-:S04]  /*14b0*/  LOP3.LUT R0, R23, 0xf, RZ, 0xc0, !PT ;  /* 0x0000000f17007812 */ /* 0x000fc800078ec0ff */
[----:B------:R-:W-:-:S13]  /*14c0*/  ISETP.NE.AND P0, PT, R0, RZ, PT ;  /* 0x000000ff0000720c */ /* 0x000fda0003f05270 */
[----:B------:R-:W-:Y:S05]  /*14d0*/  @!P0 BRA `(.L_x_43) ;  /* 0x0000001000788947 */ /* 0x000fea0003800000 */
[----:B------:R-:W-:-:S05]  /*14e0*/  VIADD R0, R0, 0xffffffff ;  /* 0xffffffff00007836 */ /* 0x000fca0000000000 */
[----:B------:R-:W-:-:S13]  /*14f0*/  ISETP.GE.U32.AND P0, PT, R0, 0x7, PT ;  /* 0x000000070000780c */ /* 0x000fda0003f06070 */
[----:B------:R-:W-:Y:S05]  /*1500*/  @!P0 BRA `(.L_x_44) ;  /* 0x00000008003c8947 */ /* 0x000fea0003800000 */
        /* <DEDUP_REMOVED lines=16> */
.L_x_45:
[----:B------:R-:W0:Y:S01]  /*1610*/  LDC.64 R6, c[0x0][0x380] ;  /* 0x0000e000ff067b82 */ /* 0x000e220000000a00 */
[----:B------:R-:W1:Y:S01]  /*1620*/  LDCU.64 UR4, c[0x4][0x10] ;  /* 0x01000200ff0477ac */ /* 0x000e620008000a00 */
[----:B0-----:R-:W2:Y:S04]  /*1630*/  LDG.E R3, desc[UR36][R6.64+0x4] ;  /* 0x0000042406037981 */ /* 0x001ea8000c1e1900 */
[----:B------:R-:W3:Y:S01]  /*1640*/  LDG.E.64 R4, desc[UR36][R6.64+0x8] ;  /* 0x0000082406047981 */ /* 0x000ee2000c1e1b00 */
[----:B--2---:R-:W-:-:S05]  /*1650*/  IMAD R0, R3, R26, RZ ;  /* 0x0000001a03007224 */ /* 0x004fca00078e02ff */
[----:B------:R-:W-:-:S04]  /*1660*/  IADD3 R3, P0, PT, R17, R0, RZ ;  /* 0x0000000011037210 */ /* 0x000fc80007f1e0ff */
[----:B------:R-:W-:Y:S02]  /*1670*/  LEA.HI.X.SX32 R0, R0, RZ, 0x1, P0 ;  /* 0x000000ff00007211 */ /* 0x000fe400000f0eff */
        /* <DEDUP_REMOVED lines=11> */
.L_x_46:
        /* <DEDUP_REMOVED lines=18> */
.L_x_47:
        /* <DEDUP_REMOVED lines=18> */
.L_x_48:
        /* <DEDUP_REMOVED lines=18> */
.L_x_49:
        /* <DEDUP_REMOVED lines=18> */
.L_x_50:
        /* <DEDUP_REMOVED lines=18> */
.L_x_51:
        /* <DEDUP_REMOVED lines=18> */
.L_x_52:
[----:B------:R-:W-:-:S07]  /*1df0*/  VIADD R17, R17, 0x8 ;  /* 0x0000000811117836 */ /* 0x000fce0000000000 */
.L_x_44:
        /* <DEDUP_REMOVED lines=22> */
.L_x_54:
        /* <DEDUP_REMOVED lines=18> */
.L_x_55:
        /* <DEDUP_REMOVED lines=18> */
.L_x_56:
        /* <DEDUP_REMOVED lines=18> */
.L_x_57:
[----:B------:R-:W-:-:S07]  /*22c0*/  VIADD R17, R17, 0x4 ;  /* 0x0000000411117836 */ /* 0x000fce0000000000 */
.L_x_53:
[----:B------:R-:W-:-:S04]  /*22d0*/  LOP3.LUT R24, R23, 0x3, RZ, 0xc0, !PT ;  /* 0x0000000317187812 */ /* 0x000fc800078ec0ff */
[----:B------:R-:W-:-:S13]  /*22e0*/  ISETP.NE.AND P0, PT, R24, RZ, PT ;  /* 0x000000ff1800720c */ /* 0x000fda0003f05270 */
        /* <DEDUP_REMOVED lines=10> */
[----:B------:R-:W-:Y:S01]  /*2390*/  ISETP.NE.AND P0, PT, R24, 0x1, PT ;  /* 0x000000011800780c */ /* 0x000fe20003f05270 */
[----:B-1----:R-:W-:Y:S02]  /*23a0*/  IMAD.U32 R4, RZ, RZ, UR4 ;  /* 0x00000004ff047e24 */ /* 0x002fe4000f8e00ff */
[----:B------:R-:W-:Y:S01]  /*23b0*/  IMAD.U32 R5, RZ, RZ, UR5 ;  /* 0x00000005ff057e24 */ /* 0x000fe2000f8e00ff */
[----:B------:R-:W-:Y:S01]  /*23c0*/  P2R R0, PR, RZ, 0x1 ;  /* 0x00000001ff007803 */ /* 0x000fe20000000000 */
[----:B------:R-:W-:Y:S02]  /*23d0*/  IMAD.MOV.U32 R6, RZ, RZ, R19 ;  /* 0x000000ffff067224 */ /* 0x000fe400078e0013 */
[----:B------:R-:W-:Y:S01]  /*23e0*/  IMAD.MOV.U32 R7, RZ, RZ, R18 ;  /* 0x000000ffff077224 */ /* 0x000fe200078e0012 */
[----:B--23--:R0:W-:Y:S06]  /*23f0*/  STL.64 [R1], R8 ;  /* 0x0000000801007387 */ /* 0x00c1ec0000100a00 */
[----:B------:R-:W-:-:S07]  /*2400*/  LEPC R20, `(.L_x_58) ;  /* 0x000000001014794e */ /* 0x000fce0000000000 */
[----:B0-----:R-:W-:Y:S05]  /*2410*/  CALL.ABS.NOINC R2 ;  /* 0x0000000002007343 */ /* 0x001fea0003c00000 */
.L_x_58:
[----:B------:R-:W-:-:S13]  /*2420*/  ISETP.NE.AND P6, PT, R24, 0x1, PT ;  /* 0x000000011800780c */ /* 0x000fda0003fc5270 */
[----:B------:R-:W-:Y:S05]  /*2430*/  @!P6 BRA `(.L_x_43) ;  /* 0x0000000000a0e947 */ /* 0x000fea0003800000 */
        /* <DEDUP_REMOVED lines=20> */
.L_x_59:
        /* <DEDUP_REMOVED lines=20> */
.L_x_43:
[----:B------:R-:W-:Y:S01]  /*26c0*/  MOV R0, 0x0 ;  /* 0x0000000000007802 */ /* 0x000fe20000000f00 */
[----:B------:R-:W0:Y:S01]  /*26d0*/  LDCU.64 UR4, c[0x4][0x18] ;  /* 0x01000300ff0477ac */ /* 0x000e220008000a00 */
[----:B------:R-:W-:Y:S02]  /*26e0*/  CS2R R6, SRZ ;  /* 0x0000000000067805 */ /* 0x000fe4000001ff00 */
[----:B------:R1:W2:Y:S01]  /*26f0*/  LDC.64 R2, c[0x4][R0] ;  /* 0x0100000000027b82 */ /* 0x0002a20000000a00 */
[----:B0-----:R-:W-:Y:S02]  /*2700*/  IMAD.U32 R4, RZ, RZ, UR4 ;  /* 0x00000004ff047e24 */ /* 0x001fe4000f8e00ff */
[----:B-1----:R-:W-:-:S07]  /*2710*/  IMAD.U32 R5, RZ, RZ, UR5 ;  /* 0x00000005ff057e24 */ /* 0x002fce000f8e00ff */
[----:B------:R-:W-:-:S07]  /*2720*/  LEPC R20, `(.L_x_60) ;  /* 0x000000001014794e */ /* 0x000fce0000000000 */
[----:B--2---:R-:W-:Y:S05]  /*2730*/  CALL.ABS.NOINC R2 ;  /* 0x0000000002007343 */ /* 0x004fea0003c00000 */
.L_x_60:
[----:B------:R-:W-:-:S05]  /*2740*/  VIADD R26, R26, 0x1 ;  /* 0x000000011a1a7836 */ /* 0x000fca0000000000 */
[----:B------:R-:W-:-:S13]  /*2750*/  ISETP.NE.AND P0, PT, R26, R22, PT ;  /* 0x000000161a00720c */ /* 0x000fda0003f05270 */
[----:B------:R-:W-:Y:S05]  /*2760*/  @P0 BRA `(.L_x_61) ;  /* 0xffffffd800940947 */ /* 0x000fea000383ffff */
[----:B------:R-:W-:Y:S05]  /*2770*/  BSYNC.RECONVERGENT B7 ;  /* 0x0000000000077941 */ /* 0x000fea0003800200 */
.L_x_24:
[----:B------:R-:W-:Y:S05]  /*2780*/  BRA `(.L_x_62) ;  /* 0x0000000000e47947 */ /* 0x000fea0003800000 */
.L_x_23:
[C---:B------:R-:W-:Y:S02]  /*2790*/  ISETP.GE.U32.AND P0, PT, R22.reuse, 0x4, PT ;  /* 0x000000041600780c */ /* 0x040fe40003f06070 */
[----:B------:R-:W-:-:S11]  /*27a0*/  LOP3.LUT R16, R22, 0x3, RZ, 0xc0, !PT ;  /* 0x0000000316107812 */ /* 0x000fd600078ec0ff */
[----:B------:R-:W-:Y:S05]  /*27b0*/  @!P0 BRA `(.L_x_63) ;  /* 0x0000000000988947 */ /* 0x000fea0003800000 */
[----:B------:R-:W-:Y:S01]  /*27c0*/  BSSY.RECONVERGENT B6, `(.L_x_63) ;  /* 0x0000025000067945 */ /* 0x000fe20003800200 */
[----:B------:R-:W-:Y:S01]  /*27d0*/  LOP3.LUT R22, R22, 0x7ffffffc, RZ, 0xc0, !PT ;  /* 0x7ffffffc16167812 */ /* 0x000fe200078ec0ff */
[----:B------:R-:W-:-:S07]  /*27e0*/  IMAD.MOV.U32 R17, RZ, RZ, RZ ;  /* 0x000000ffff117224 */ /* 0x000fce00078e00ff */
.L_x_68:
[----:B------:R-:W-:Y:S01]  /*27f0*/  MOV R2, 0x0 ;  /* 0x0000000000027802 */ /* 0x000fe20000000f00 */
[----:B------:R-:W0:Y:S01]  /*2800*/  LDCU.64 UR4, c[0x4][0x18] ;  /* 0x01000300ff0477ac */ /* 0x000e220008000a00 */
[----:B------:R-:W-:Y:S01]  /*2810*/  VIADD R17, R17, 0x4 ;  /* 0x0000000411117836 */ /* 0x000fe20000000000 */
[----:B------:R-:W-:Y:S01]  /*2820*/  CS2R R6, SRZ ;  /* 0x0000000000067805 */ /* 0x000fe2000001ff00 */
[----:B------:R1:W2:Y:S03]  /*2830*/  LDC.64 R8, c[0x4][R2] ;  /* 0x0100000002087b82 */ /* 0x0002a60000000a00 */
[----:B------:R-:W-:-:S04]  /*2840*/  ISETP.NE.AND P0, PT, R17, R22, PT ;  /* 0x000000161100720c */ /* 0x000fc80003f05270 */
[----:B------:R-:W-:Y:S01]  /*2850*/  P2R R18, PR, RZ, 0x1 ;  /* 0x00000001ff127803 */ /* 0x000fe20000000000 */
[----:B0-----:R-:W-:Y:S02]  /*2860*/  IMAD.U32 R4, RZ, RZ, UR4 ;  /* 0x00000004ff047e24 */ /* 0x001fe4000f8e00ff */
[----:B-1----:R-:W-:-:S07]  /*2870*/  IMAD.U32 R5, RZ, RZ, UR5 ;  /* 0x00000005ff057e24 */ /* 0x002fce000f8e00ff */
[----:B------:R-:W-:-:S07]  /*2880*/  LEPC R20, `(.L_x_64) ;  /* 0x000000001014794e */ /* 0x000fce0000000000 */
[----:B--2---:R-:W-:Y:S05]  /*2890*/  CALL.ABS.NOINC R8 ;  /* 0x0000000008007343 */ /* 0x004fea0003c00000 */
.L_x_64:
[----:B------:R0:W1:Y:S01]  /*28a0*/  LDC.64 R8, c[0x4][R2] ;  /* 0x0100000002087b82 */ /* 0x0000620000000a00 */
[----:B------:R-:W2:Y:S01]  /*28b0*/  LDCU.64 UR4, c[0x4][0x18] ;  /* 0x01000300ff0477ac */ /* 0x000ea20008000a00 */
[----:B------:R-:W-:Y:S01]  /*28c0*/  CS2R R6, SRZ ;  /* 0x0000000000067805 */ /* 0x000fe2000001ff00 */
[----:B--2---:R-:W-:Y:S02]  /*28d0*/  IMAD.U32 R4, RZ, RZ, UR4 ;  /* 0x00000004ff047e24 */ /* 0x004fe4000f8e00ff */
[----:B0-----:R-:W-:-:S07]  /*28e0*/  IMAD.U32 R5, RZ, RZ, UR5 ;  /* 0x00000005ff057e24 */ /* 0x001fce000f8e00ff */
[----:B------:R-:W-:-:S07]  /*28f0*/  LEPC R20, `(.L_x_65) ;  /* 0x000000001014794e */ /* 0x000fce0000000000 */
[----:B-1----:R-:W-:Y:S05]  /*2900*/  CALL.ABS.NOINC R8 ;  /* 0x0000000008007343 */ /* 0x002fea0003c00000 */
.L_x_65:
[----:B------:R0:W1:Y:S01]  /*2910*/  LDC.64 R8, c[0x4][R2] ;  /* 0x0100000002087b82 */ /* 0x0000620000000a00 */
[----:B------:R-:W2:Y:S01]  /*2920*/  LDCU.64 UR4, c[0x4][0x18] ;  /* 0x01000300ff0477ac */ /* 0x000ea20008000a00 */
[----:B------:R-:W-:Y:S01]  /*2930*/  CS2R R6, SRZ ;  /* 0x0000000000067805 */ /* 0x000fe2000001ff00 */
[----:B--2---:R-:W-:Y:S02]  /*2940*/  IMAD.U32 R4, RZ, RZ, UR4 ;  /* 0x00000004ff047e24 */ /* 0x004fe4000f8e00ff */
[----:B0-----:R-:W-:-:S07]  /*2950*/  IMAD.U32 R5, RZ, RZ, UR5 ;  /* 0x00000005ff057e24 */ /* 0x001fce000f8e00ff */
[----:B------:R-:W-:-:S07]  /*2960*/  LEPC R20, `(.L_x_66) ;  /* 0x000000001014794e */ /* 0x000fce0000000000 */
[----:B-1----:R-:W-:Y:S05]  /*2970*/  CALL.ABS.NOINC R8 ;  /* 0x0000000008007343 */ /* 0x002fea0003c00000 */
.L_x_66:
[----:B------:R-:W0:Y:S01]  /*2980*/  LDC.64 R2, c[0x4][R2] ;  /* 0x0100000002027b82 */ /* 0x000e220000000a00 */
[----:B------:R-:W1:Y:S01]  /*2990*/  LDCU.64 UR4, c[0x4][0x18] ;  /* 0x01000300ff0477ac */ /* 0x000e620008000a00 */
[----:B------:R-:W-:Y:S01]  /*29a0*/  CS2R R6, SRZ ;  /* 0x0000000000067805 */ /* 0x000fe2000001ff00 */
[----:B-1----:R-:W-:Y:S02]  /*29b0*/  IMAD.U32 R4, RZ, RZ, UR4 ;  /* 0x00000004ff047e24 */ /* 0x002fe4000f8e00ff */
[----:B------:R-:W-:-:S07]  /*29c0*/  IMAD.U32 R5, RZ, RZ, UR5 ;  /* 0x00000005ff057e24 */ /* 0x000fce000f8e00ff */
[----:B------:R-:W-:-:S07]  /*29d0*/  LEPC R20, `(.L_x_67) ;  /* 0x000000001014794e */ /* 0x000fce0000000000 */
[----:B0-----:R-:W-:Y:S05]  /*29e0*/  CALL.ABS.NOINC R2 ;  /* 0x0000000002007343 */ /* 0x001fea0003c00000 */
.L_x_67:
[----:B------:R-:W-:-:S13]  /*29f0*/  ISETP.NE.AND P6, PT, R18, RZ, PT ;  /* 0x000000ff1200720c */ /* 0x000fda0003fc5270 */
[----:B------:R-:W-:Y:S05]  /*2a00*/  @P6 BRA `(.L_x_68) ;  /* 0xfffffffc00786947 */ /* 0x000fea000383ffff */
[----:B------:R-:W-:Y:S05]  /*2a10*/  BSYNC.RECONVERGENT B6 ;  /* 0x0000000000067941 */ /* 0x000fea0003800200 */
.L_x_63:
[----:B------:R-:W-:-:S13]  /*2a20*/  ISETP.NE.AND P0, PT, R16, RZ, PT ;  /* 0x000000ff1000720c */ /* 0x000fda0003f05270 */
[----:B------:R-:W-:Y:S05]  /*2a30*/  @!P0 BRA `(.L_x_62) ;  /* 0x0000000000388947 */ /* 0x000fea0003800000 */
[----:B------:R-:W-:-:S07]  /*2a40*/  IMAD.MOV.U32 R17, RZ, RZ, RZ ;  /* 0x000000ffff117224 */ /* 0x000fce00078e00ff */
.L_x_70:
[----:B------:R-:W0:Y:S01]  /*2a50*/  LDCU.64 UR4, c[0x4][0x18] ;  /* 0x01000300ff0477ac */ /* 0x000e220008000a00 */
[----:B------:R-:W-:Y:S01]  /*2a60*/  VIADD R17, R17, 0x1 ;  /* 0x0000000111117836 */ /* 0x000fe20000000000 */
[----:B------:R-:W-:Y:S02]  /*2a70*/  MOV R0, 0x0 ;  /* 0x0000000000007802 */ /* 0x000fe40000000f00 */
[----:B------:R-:W-:Y:S02]  /*2a80*/  CS2R R6, SRZ ;  /* 0x0000000000067805 */ /* 0x000fe4000001ff00 */
[----:B------:R-:W-:Y:S01]  /*2a90*/  ISETP.NE.AND P0, PT, R17, R16, PT ;  /* 0x000000101100720c */ /* 0x000fe20003f05270 */
[----:B------:R1:W2:Y:S03]  /*2aa0*/  LDC.64 R2, c[0x4][R0] ;  /* 0x0100000000027b82 */ /* 0x0002a60000000a00 */
[----:B-1----:R-:W-:Y:S01]  /*2ab0*/  P2R R0, PR, RZ, 0x1 ;  /* 0x00000001ff007803 */ /* 0x002fe20000000000 */
[----:B0-----:R-:W-:-:S02]  /*2ac0*/  IMAD.U32 R4, RZ, RZ, UR4 ;  /* 0x00000004ff047e24 */ /* 0x001fc4000f8e00ff */
[----:B------:R-:W-:-:S07]  /*2ad0*/  IMAD.U32 R5, RZ, RZ, UR5 ;  /* 0x00000005ff057e24 */ /* 0x000fce000f8e00ff */
[----:B------:R-:W-:-:S07]  /*2ae0*/  LEPC R20, `(.L_x_69) ;  /* 0x000000001014794e */ /* 0x000fce0000000000 */
[----:B--2---:R-:W-:Y:S05]  /*2af0*/  CALL.ABS.NOINC R2 ;  /* 0x0000000002007343 */ /* 0x004fea0003c00000 */
.L_x_69:
[----:B------:R-:W-:-:S13]  /*2b00*/  ISETP.NE.AND P6, PT, R17, R16, PT ;  /* 0x000000101100720c */ /* 0x000fda0003fc5270 */
[----:B------:R-:W-:Y:S05]  /*2b10*/  @P6 BRA `(.L_x_70) ;  /* 0xfffffffc00cc6947 */ /* 0x000fea000383ffff */
.L_x_62:
[----:B------:R-:W-:Y:S05]  /*2b20*/  BSYNC.RECONVERGENT B8 ;  /* 0x0000000000087941 */ /* 0x000fea0003800200 */
.L_x_22:
        /* <DEDUP_REMOVED lines=8> */
.L_x_71:
[----:B------:R-:W-:Y:S05]  /*2bb0*/  EXIT ;  /* 0x000000000000794d */ /* 0x000fea0003800000 */
.L_x_72:
        /* <DEDUP_REMOVED lines=12> */
.L_x_74:


//--------------------- .nv.global.init           --------------------------
	.section	.nv.global.init,"aw",@progbits
.nv.global.init:
	.type		$str$2,@object
	.size		$str$2,($str$1 - $str$2)
$str$2:
        /*0000*/ 	.byte	0x0a, 0x00
	.type		$str$1,@object
	.size		$str$1,($str - $str$1)
$str$1:
        /*0002*/ 	.byte	0x25, 0x6c, 0x66, 0x20, 0x00
	.type		$str,@object
	.size		$str,($str$3 - $str)
$str:
        /*0007*/ 	.byte	0x44, 0x69, 0x6d, 0x20, 0x78, 0x20, 0x25, 0x64, 0x2c, 0x20, 0x44, 0x69, 0x6d, 0x20, 0x79, 0x20
        /*0017*/ 	.byte	0x25, 0x64, 0x0a, 0x00
	.type		$str$3,@object
	.size		$str$3,($str$5 - $str$3)
$str$3:
        /*001b*/ 	.byte	0x61, 0x28, 0x25, 0x64, 0x2c, 0x20, 0x25, 0x64, 0x29, 0x20, 0x62, 0x28, 0x25, 0x64, 0x2c, 0x25
        /*002b*/ 	.byte	0x64, 0x29, 0x0a, 0x00
	.type		$str$5,@object
	.size		$str$5,($str$4 - $str$5)
$str$5:
        /*002f*/ 	.byte	0x6d, 0x61, 0x74, 0x72, 0x69, 0x78, 0x20, 0x73, 0x69, 0x7a, 0x65, 0x20, 0x6d, 0x69, 0x73, 0x6d
        /*003f*/ 	.byte	0x61, 0x74, 0x63, 0x68, 0x00
	.type		$str$4,@object
	.size		$str$4,(.L_4 - $str$4)
$str$4:
        /*0044*/ 	.byte	0x72, 0x65, 0x73, 0x75, 0x6c, 0x74, 0x20, 0x25, 0x64, 0x20, 0x72, 0x6f, 0x77, 0x73, 0x20, 0x25
        /*0054*/ 	.byte	0x64, 0x20, 0x63, 0x6f, 0x6c, 0x73, 0x0a, 0x00
.L_4:


//--------------------- .nv.shared.reserved.0     --------------------------
	.section	.nv.shared.reserved.0,"aw",@nobits
	.weak		__nv_reservedSMEM_offset_0_alias
	.size		__nv_reservedSMEM_offset_0_alias, 0, 64
	.other		__nv_reservedSMEM_offset_0_alias,@"STO_CUDA_RESERVED_SHARED STV_DEFAULT"
__nv_reservedSMEM_offset_0_alias:
	.zero		0
	.zero		64


//--------------------- .nv.constant0._Z8mat_multP6matrixS0_S0_ --------------------------
	.section	.nv.constant0._Z8mat_multP6matrixS0_S0_,"a",@progbits
	.sectionflags	@""
	.align	4
.nv.constant0._Z8mat_multP6matrixS0_S0_:
	.zero		920


//--------------------- .nv.constant0._Z10d_printMatP6matrix --------------------------
	.section	.nv.constant0._Z10d_printMatP6matrix,"a",@progbits
	.sectionflags	@""
	.align	4
.nv.constant0._Z10d_printMatP6matrix:
	.zero		904


//--------------------- SYMBOLS --------------------------

	.type		.nv.reservedSmem.offset0,@object
	.size		.nv.reservedSmem.offset0,0x4
	.type		vprintf,@function
